//
// Generated by NVIDIA NVVM Compiler
//
// Compiler Build ID: CL-36424714
// Cuda compilation tools, release 13.0, V13.0.88
// Based on NVVM 20.0.0
//

.version 9.0
.target sm_100
.address_size 64

	// .globl	_Z5kmeanPdS_iiiPiS0_
.func  (.param .b64 func_retval0) __internal_accurate_pow
(
	.param .b64 __internal_accurate_pow_param_0
)
;

.visible .entry _Z5kmeanPdS_iiiPiS0_(
	.param .u64 .ptr .align 1 _Z5kmeanPdS_iiiPiS0__param_0,
	.param .u64 .ptr .align 1 _Z5kmeanPdS_iiiPiS0__param_1,
	.param .u32 _Z5kmeanPdS_iiiPiS0__param_2,
	.param .u32 _Z5kmeanPdS_iiiPiS0__param_3,
	.param .u32 _Z5kmeanPdS_iiiPiS0__param_4,
	.param .u64 .ptr .align 1 _Z5kmeanPdS_iiiPiS0__param_5,
	.param .u64 .ptr .align 1 _Z5kmeanPdS_iiiPiS0__param_6
)
{
	.reg .pred 	%p<163>;
	.reg .b32 	%r<194>;
	.reg .b64 	%rd<50>;
	.reg .b64 	%fd<298>;

	ld.param.u64 	%rd19, [_Z5kmeanPdS_iiiPiS0__param_0];
	ld.param.u64 	%rd20, [_Z5kmeanPdS_iiiPiS0__param_1];
	ld.param.u32 	%r41, [_Z5kmeanPdS_iiiPiS0__param_2];
	ld.param.u32 	%r39, [_Z5kmeanPdS_iiiPiS0__param_3];
	ld.param.u32 	%r40, [_Z5kmeanPdS_iiiPiS0__param_4];
	cvta.to.global.u64 	%rd1, %rd20;
	cvta.to.global.u64 	%rd2, %rd19;
	mov.u32 	%r42, %ctaid.x;
	mov.u32 	%r43, %ntid.x;
	mov.u32 	%r44, %tid.x;
	mad.lo.s32 	%r1, %r42, %r43, %r44;
	setp.ge.s32 	%p2, %r1, %r41;
	@%p2 bra 	$L__BB0_96;
	setp.lt.s32 	%p3, %r40, 1;
	@%p3 bra 	$L__BB0_95;
	mul.lo.s32 	%r46, %r39, %r1;
	cvt.s64.s32 	%rd3, %r46;
	setp.lt.s32 	%p4, %r39, 1;
	mov.f64 	%fd111, 0d4000000000000000;
	{
	.reg .b32 %temp; 
	mov.b64 	{%temp, %r2}, %fd111;
	}
	and.b32  	%r3, %r2, 2146435072;
	setp.eq.s32 	%p5, %r3, 1062207488;
	setp.lt.s32 	%p6, %r2, 0;
	selp.b32 	%r4, 0, 2146435072, %p6;
	and.b32  	%r47, %r2, 2147483647;
	setp.ne.s32 	%p7, %r47, 1071644672;
	and.pred  	%p1, %p5, %p7;
	or.b32  	%r5, %r4, -2147483648;
	@%p4 bra 	$L__BB0_92;
	and.b32  	%r6, %r39, 3;
	and.b32  	%r7, %r39, 2147483644;
	neg.s32 	%r8, %r7;
	mov.b32 	%r185, 0;
$L__BB0_4:
	setp.eq.s32 	%p10, %r185, 0;
	@%p10 bra 	$L__BB0_48;
	setp.lt.u32 	%p11, %r39, 4;
	mul.lo.s32 	%r11, %r185, %r39;
	mov.f64 	%fd285, 0d0000000000000000;
	mov.b32 	%r188, 0;
	@%p11 bra 	$L__BB0_28;
	shl.b64 	%rd21, %rd3, 3;
	add.s64 	%rd22, %rd21, %rd2;
	add.s64 	%rd49, %rd22, 16;
	mul.wide.u32 	%rd23, %r11, 8;
	add.s64 	%rd24, %rd1, %rd23;
	add.s64 	%rd48, %rd24, 16;
	mov.f64 	%fd285, 0d0000000000000000;
	mov.u32 	%r187, %r8;
$L__BB0_7:
	setp.lt.s32 	%p12, %r2, 0;
	setp.eq.s32 	%p13, %r3, 1062207488;
	ld.global.f64 	%fd116, [%rd49+-16];
	ld.global.f64 	%fd117, [%rd48+-16];
	sub.f64 	%fd3, %fd116, %fd117;
	{
	.reg .b32 %temp; 
	mov.b64 	{%temp, %r13}, %fd3;
	}
	abs.f64 	%fd4, %fd3;
	{ // callseq 0, 0
	.param .b64 param0;
	st.param.f64 	[param0], %fd4;
	.param .b64 retval0;
	call.uni (retval0), 
	__internal_accurate_pow, 
	(
	param0
	);
	ld.param.f64 	%fd118, [retval0];
	} // callseq 0
	setp.lt.s32 	%p15, %r13, 0;
	neg.f64 	%fd120, %fd118;
	selp.f64 	%fd121, %fd120, %fd118, %p13;
	selp.f64 	%fd122, %fd121, %fd118, %p15;
	setp.eq.f64 	%p16, %fd3, 0d0000000000000000;
	selp.b32 	%r54, %r13, 0, %p13;
	or.b32  	%r55, %r54, 2146435072;
	selp.b32 	%r56, %r55, %r54, %p12;
	mov.b32 	%r57, 0;
	mov.b64 	%fd123, {%r57, %r56};
	selp.f64 	%fd276, %fd123, %fd122, %p16;
	add.f64 	%fd124, %fd3, 0d4000000000000000;
	{
	.reg .b32 %temp; 
	mov.b64 	{%temp, %r58}, %fd124;
	}
	and.b32  	%r59, %r58, 2146435072;
	setp.ne.s32 	%p17, %r59, 2146435072;
	@%p17 bra 	$L__BB0_12;
	setp.nan.f64 	%p18, %fd3, %fd3;
	@%p18 bra 	$L__BB0_11;
	setp.neu.f64 	%p19, %fd4, 0d7FF0000000000000;
	@%p19 bra 	$L__BB0_12;
	selp.b32 	%r60, %r5, %r4, %p1;
	selp.b32 	%r61, %r60, %r4, %p15;
	mov.b32 	%r62, 0;
	mov.b64 	%fd276, {%r62, %r61};
	bra.uni 	$L__BB0_12;
$L__BB0_11:
	mov.f64 	%fd125, 0d4000000000000000;
	add.rn.f64 	%fd276, %fd3, %fd125;
$L__BB0_12:
	setp.eq.f64 	%p24, %fd3, 0d3FF0000000000000;
	selp.f64 	%fd126, 0d3FF0000000000000, %fd276, %p24;
	add.f64 	%fd9, %fd285, %fd126;
	ld.global.f64 	%fd127, [%rd49+-8];
	ld.global.f64 	%fd128, [%rd48+-8];
	sub.f64 	%fd10, %fd127, %fd128;
	{
	.reg .b32 %temp; 
	mov.b64 	{%temp, %r14}, %fd10;
	}
	abs.f64 	%fd11, %fd10;
	{ // callseq 1, 0
	.param .b64 param0;
	st.param.f64 	[param0], %fd11;
	.param .b64 retval0;
	call.uni (retval0), 
	__internal_accurate_pow, 
	(
	param0
	);
	ld.param.f64 	%fd129, [retval0];
	} // callseq 1
	setp.lt.s32 	%p25, %r14, 0;
	neg.f64 	%fd131, %fd129;
	selp.f64 	%fd132, %fd131, %fd129, %p13;
	selp.f64 	%fd133, %fd132, %fd129, %p25;
	setp.eq.f64 	%p26, %fd10, 0d0000000000000000;
	selp.b32 	%r63, %r14, 0, %p13;
	or.b32  	%r64, %r63, 2146435072;
	selp.b32 	%r65, %r64, %r63, %p12;
	mov.b32 	%r66, 0;
	mov.b64 	%fd134, {%r66, %r65};
	selp.f64 	%fd277, %fd134, %fd133, %p26;
	add.f64 	%fd135, %fd10, 0d4000000000000000;
	{
	.reg .b32 %temp; 
	mov.b64 	{%temp, %r67}, %fd135;
	}
	and.b32  	%r68, %r67, 2146435072;
	setp.ne.s32 	%p27, %r68, 2146435072;
	@%p27 bra 	$L__BB0_17;
	setp.nan.f64 	%p28, %fd10, %fd10;
	@%p28 bra 	$L__BB0_16;
	setp.neu.f64 	%p29, %fd11, 0d7FF0000000000000;
	@%p29 bra 	$L__BB0_17;
	selp.b32 	%r69, %r5, %r4, %p1;
	selp.b32 	%r70, %r69, %r4, %p25;
	mov.b32 	%r71, 0;
	mov.b64 	%fd277, {%r71, %r70};
	bra.uni 	$L__BB0_17;
$L__BB0_16:
	mov.f64 	%fd136, 0d4000000000000000;
	add.rn.f64 	%fd277, %fd10, %fd136;
$L__BB0_17:
	setp.eq.f64 	%p34, %fd10, 0d3FF0000000000000;
	selp.f64 	%fd137, 0d3FF0000000000000, %fd277, %p34;
	add.f64 	%fd16, %fd9, %fd137;
	ld.global.f64 	%fd138, [%rd49];
	ld.global.f64 	%fd139, [%rd48];
	sub.f64 	%fd17, %fd138, %fd139;
	{
	.reg .b32 %temp; 
	mov.b64 	{%temp, %r15}, %fd17;
	}
	abs.f64 	%fd18, %fd17;
	{ // callseq 2, 0
	.param .b64 param0;
	st.param.f64 	[param0], %fd18;
	.param .b64 retval0;
	call.uni (retval0), 
	__internal_accurate_pow, 
	(
	param0
	);
	ld.param.f64 	%fd140, [retval0];
	} // callseq 2
	setp.lt.s32 	%p35, %r15, 0;
	neg.f64 	%fd142, %fd140;
	selp.f64 	%fd143, %fd142, %fd140, %p13;
	selp.f64 	%fd144, %fd143, %fd140, %p35;
	setp.eq.f64 	%p36, %fd17, 0d0000000000000000;
	selp.b32 	%r72, %r15, 0, %p13;
	or.b32  	%r73, %r72, 2146435072;
	selp.b32 	%r74, %r73, %r72, %p12;
	mov.b32 	%r75, 0;
	mov.b64 	%fd145, {%r75, %r74};
	selp.f64 	%fd278, %fd145, %fd144, %p36;
	add.f64 	%fd146, %fd17, 0d4000000000000000;
	{
	.reg .b32 %temp; 
	mov.b64 	{%temp, %r76}, %fd146;
	}
	and.b32  	%r77, %r76, 2146435072;
	setp.ne.s32 	%p37, %r77, 2146435072;
	@%p37 bra 	$L__BB0_22;
	setp.nan.f64 	%p38, %fd17, %fd17;
	@%p38 bra 	$L__BB0_21;
	setp.neu.f64 	%p39, %fd18, 0d7FF0000000000000;
	@%p39 bra 	$L__BB0_22;
	selp.b32 	%r78, %r5, %r4, %p1;
	selp.b32 	%r79, %r78, %r4, %p35;
	mov.b32 	%r80, 0;
	mov.b64 	%fd278, {%r80, %r79};
	bra.uni 	$L__BB0_22;
$L__BB0_21:
	mov.f64 	%fd147, 0d4000000000000000;
	add.rn.f64 	%fd278, %fd17, %fd147;
$L__BB0_22:
	setp.eq.f64 	%p44, %fd17, 0d3FF0000000000000;
	selp.f64 	%fd148, 0d3FF0000000000000, %fd278, %p44;
	add.f64 	%fd23, %fd16, %fd148;
	ld.global.f64 	%fd149, [%rd49+8];
	ld.global.f64 	%fd150, [%rd48+8];
	sub.f64 	%fd24, %fd149, %fd150;
	{
	.reg .b32 %temp; 
	mov.b64 	{%temp, %r16}, %fd24;
	}
	abs.f64 	%fd25, %fd24;
	{ // callseq 3, 0
	.param .b64 param0;
	st.param.f64 	[param0], %fd25;
	.param .b64 retval0;
	call.uni (retval0), 
	__internal_accurate_pow, 
	(
	param0
	);
	ld.param.f64 	%fd151, [retval0];
	} // callseq 3
	setp.lt.s32 	%p45, %r16, 0;
	neg.f64 	%fd153, %fd151;
	selp.f64 	%fd154, %fd153, %fd151, %p13;
	selp.f64 	%fd155, %fd154, %fd151, %p45;
	setp.eq.f64 	%p46, %fd24, 0d0000000000000000;
	selp.b32 	%r81, %r16, 0, %p13;
	or.b32  	%r82, %r81, 2146435072;
	selp.b32 	%r83, %r82, %r81, %p12;
	mov.b32 	%r84, 0;
	mov.b64 	%fd156, {%r84, %r83};
	selp.f64 	%fd279, %fd156, %fd155, %p46;
	add.f64 	%fd157, %fd24, 0d4000000000000000;
	{
	.reg .b32 %temp; 
	mov.b64 	{%temp, %r85}, %fd157;
	}
	and.b32  	%r86, %r85, 2146435072;
	setp.ne.s32 	%p47, %r86, 2146435072;
	@%p47 bra 	$L__BB0_27;
	setp.nan.f64 	%p48, %fd24, %fd24;
	@%p48 bra 	$L__BB0_26;
	setp.neu.f64 	%p49, %fd25, 0d7FF0000000000000;
	@%p49 bra 	$L__BB0_27;
	selp.b32 	%r87, %r5, %r4, %p1;
	selp.b32 	%r88, %r87, %r4, %p45;
	mov.b32 	%r89, 0;
	mov.b64 	%fd279, {%r89, %r88};
	bra.uni 	$L__BB0_27;
$L__BB0_26:
	mov.f64 	%fd158, 0d4000000000000000;
	add.rn.f64 	%fd279, %fd24, %fd158;
$L__BB0_27:
	setp.eq.f64 	%p51, %fd24, 0d3FF0000000000000;
	selp.f64 	%fd159, 0d3FF0000000000000, %fd279, %p51;
	add.f64 	%fd285, %fd23, %fd159;
	add.s32 	%r187, %r187, 4;
	add.s64 	%rd49, %rd49, 32;
	add.s64 	%rd48, %rd48, 32;
	setp.ne.s32 	%p52, %r187, 0;
	mov.u32 	%r188, %r7;
	@%p52 bra 	$L__BB0_7;
$L__BB0_28:
	setp.eq.s32 	%p53, %r6, 0;
	@%p53 bra 	$L__BB0_47;
	setp.lt.s32 	%p54, %r2, 0;
	setp.eq.s32 	%p55, %r3, 1062207488;
	cvt.u64.u32 	%rd10, %r188;
	add.s64 	%rd25, %rd10, %rd3;
	shl.b64 	%rd26, %rd25, 3;
	add.s64 	%rd11, %rd2, %rd26;
	ld.global.f64 	%fd160, [%rd11];
	add.s32 	%r90, %r188, %r11;
	mul.wide.u32 	%rd27, %r90, 8;
	add.s64 	%rd28, %rd1, %rd27;
	ld.global.f64 	%fd161, [%rd28];
	sub.f64 	%fd33, %fd160, %fd161;
	{
	.reg .b32 %temp; 
	mov.b64 	{%temp, %r19}, %fd33;
	}
	abs.f64 	%fd34, %fd33;
	{ // callseq 4, 0
	.param .b64 param0;
	st.param.f64 	[param0], %fd34;
	.param .b64 retval0;
	call.uni (retval0), 
	__internal_accurate_pow, 
	(
	param0
	);
	ld.param.f64 	%fd162, [retval0];
	} // callseq 4
	setp.lt.s32 	%p57, %r19, 0;
	neg.f64 	%fd164, %fd162;
	selp.f64 	%fd165, %fd164, %fd162, %p55;
	selp.f64 	%fd166, %fd165, %fd162, %p57;
	setp.eq.f64 	%p58, %fd33, 0d0000000000000000;
	selp.b32 	%r91, %r19, 0, %p55;
	or.b32  	%r92, %r91, 2146435072;
	selp.b32 	%r93, %r92, %r91, %p54;
	mov.b32 	%r94, 0;
	mov.b64 	%fd167, {%r94, %r93};
	selp.f64 	%fd282, %fd167, %fd166, %p58;
	add.f64 	%fd168, %fd33, 0d4000000000000000;
	{
	.reg .b32 %temp; 
	mov.b64 	{%temp, %r95}, %fd168;
	}
	and.b32  	%r96, %r95, 2146435072;
	setp.ne.s32 	%p59, %r96, 2146435072;
	@%p59 bra 	$L__BB0_34;
	setp.nan.f64 	%p60, %fd33, %fd33;
	@%p60 bra 	$L__BB0_33;
	setp.neu.f64 	%p61, %fd34, 0d7FF0000000000000;
	@%p61 bra 	$L__BB0_34;
	selp.b32 	%r97, %r5, %r4, %p1;
	selp.b32 	%r98, %r97, %r4, %p57;
	mov.b32 	%r99, 0;
	mov.b64 	%fd282, {%r99, %r98};
	bra.uni 	$L__BB0_34;
$L__BB0_33:
	mov.f64 	%fd169, 0d4000000000000000;
	add.rn.f64 	%fd282, %fd33, %fd169;
$L__BB0_34:
	setp.eq.s32 	%p63, %r6, 1;
	setp.eq.f64 	%p64, %fd33, 0d3FF0000000000000;
	selp.f64 	%fd170, 0d3FF0000000000000, %fd282, %p64;
	add.f64 	%fd285, %fd285, %fd170;
	@%p63 bra 	$L__BB0_47;
	ld.global.f64 	%fd171, [%rd11+8];
	cvt.u64.u32 	%rd29, %r11;
	add.s64 	%rd30, %rd10, %rd29;
	shl.b64 	%rd31, %rd30, 3;
	add.s64 	%rd12, %rd1, %rd31;
	ld.global.f64 	%fd172, [%rd12+8];
	sub.f64 	%fd40, %fd171, %fd172;
	{
	.reg .b32 %temp; 
	mov.b64 	{%temp, %r20}, %fd40;
	}
	abs.f64 	%fd41, %fd40;
	{ // callseq 5, 0
	.param .b64 param0;
	st.param.f64 	[param0], %fd41;
	.param .b64 retval0;
	call.uni (retval0), 
	__internal_accurate_pow, 
	(
	param0
	);
	ld.param.f64 	%fd173, [retval0];
	} // callseq 5
	setp.lt.s32 	%p68, %r20, 0;
	neg.f64 	%fd175, %fd173;
	selp.f64 	%fd176, %fd175, %fd173, %p55;
	selp.f64 	%fd177, %fd176, %fd173, %p68;
	setp.eq.f64 	%p69, %fd40, 0d0000000000000000;
	selp.b32 	%r100, %r20, 0, %p55;
	or.b32  	%r101, %r100, 2146435072;
	selp.b32 	%r102, %r101, %r100, %p54;
	mov.b32 	%r103, 0;
	mov.b64 	%fd178, {%r103, %r102};
	selp.f64 	%fd283, %fd178, %fd177, %p69;
	add.f64 	%fd179, %fd40, 0d4000000000000000;
	{
	.reg .b32 %temp; 
	mov.b64 	{%temp, %r104}, %fd179;
	}
	and.b32  	%r105, %r104, 2146435072;
	setp.ne.s32 	%p70, %r105, 2146435072;
	@%p70 bra 	$L__BB0_40;
	setp.nan.f64 	%p71, %fd40, %fd40;
	@%p71 bra 	$L__BB0_39;
	setp.neu.f64 	%p72, %fd41, 0d7FF0000000000000;
	@%p72 bra 	$L__BB0_40;
	selp.b32 	%r106, %r5, %r4, %p1;
	selp.b32 	%r107, %r106, %r4, %p68;
	mov.b32 	%r108, 0;
	mov.b64 	%fd283, {%r108, %r107};
	bra.uni 	$L__BB0_40;
$L__BB0_39:
	mov.f64 	%fd180, 0d4000000000000000;
	add.rn.f64 	%fd283, %fd40, %fd180;
$L__BB0_40:
	setp.eq.s32 	%p74, %r6, 2;
	setp.eq.f64 	%p75, %fd40, 0d3FF0000000000000;
	selp.f64 	%fd181, 0d3FF0000000000000, %fd283, %p75;
	add.f64 	%fd285, %fd285, %fd181;
	@%p74 bra 	$L__BB0_47;
	ld.global.f64 	%fd182, [%rd11+16];
	ld.global.f64 	%fd183, [%rd12+16];
	sub.f64 	%fd47, %fd182, %fd183;
	{
	.reg .b32 %temp; 
	mov.b64 	{%temp, %r21}, %fd47;
	}
	abs.f64 	%fd48, %fd47;
	{ // callseq 6, 0
	.param .b64 param0;
	st.param.f64 	[param0], %fd48;
	.param .b64 retval0;
	call.uni (retval0), 
	__internal_accurate_pow, 
	(
	param0
	);
	ld.param.f64 	%fd184, [retval0];
	} // callseq 6
	setp.lt.s32 	%p79, %r21, 0;
	neg.f64 	%fd186, %fd184;
	selp.f64 	%fd187, %fd186, %fd184, %p55;
	selp.f64 	%fd188, %fd187, %fd184, %p79;
	setp.eq.f64 	%p80, %fd47, 0d0000000000000000;
	selp.b32 	%r109, %r21, 0, %p55;
	or.b32  	%r110, %r109, 2146435072;
	selp.b32 	%r111, %r110, %r109, %p54;
	mov.b32 	%r112, 0;
	mov.b64 	%fd189, {%r112, %r111};
	selp.f64 	%fd284, %fd189, %fd188, %p80;
	add.f64 	%fd190, %fd47, 0d4000000000000000;
	{
	.reg .b32 %temp; 
	mov.b64 	{%temp, %r113}, %fd190;
	}
	and.b32  	%r114, %r113, 2146435072;
	setp.ne.s32 	%p81, %r114, 2146435072;
	@%p81 bra 	$L__BB0_46;
	setp.nan.f64 	%p82, %fd47, %fd47;
	@%p82 bra 	$L__BB0_45;
	setp.neu.f64 	%p83, %fd48, 0d7FF0000000000000;
	@%p83 bra 	$L__BB0_46;
	selp.b32 	%r115, %r5, %r4, %p1;
	selp.b32 	%r116, %r115, %r4, %p79;
	mov.b32 	%r117, 0;
	mov.b64 	%fd284, {%r117, %r116};
	bra.uni 	$L__BB0_46;
$L__BB0_45:
	mov.f64 	%fd191, 0d4000000000000000;
	add.rn.f64 	%fd284, %fd47, %fd191;
$L__BB0_46:
	setp.eq.f64 	%p85, %fd47, 0d3FF0000000000000;
	selp.f64 	%fd192, 0d3FF0000000000000, %fd284, %p85;
	add.f64 	%fd285, %fd285, %fd192;
$L__BB0_47:
	sqrt.rn.f64 	%fd193, %fd285;
	setp.lt.f64 	%p86, %fd193, %fd274;
	selp.f64 	%fd274, %fd193, %fd274, %p86;
	selp.b32 	%r193, %r185, %r193, %p86;
	bra.uni 	$L__BB0_91;
$L__BB0_48:
	setp.lt.u32 	%p87, %r39, 4;
	mov.f64 	%fd296, 0d0000000000000000;
	mov.b32 	%r190, 0;
	@%p87 bra 	$L__BB0_71;
	mov.f64 	%fd296, 0d0000000000000000;
	mov.b32 	%r189, 0;
$L__BB0_50:
	setp.lt.s32 	%p88, %r2, 0;
	setp.eq.s32 	%p89, %r3, 1062207488;
	cvt.u64.u32 	%rd32, %r189;
	add.s64 	%rd33, %rd32, %rd3;
	shl.b64 	%rd34, %rd33, 3;
	add.s64 	%rd13, %rd2, %rd34;
	ld.global.f64 	%fd197, [%rd13];
	mul.wide.u32 	%rd35, %r189, 8;
	add.s64 	%rd14, %rd1, %rd35;
	ld.global.f64 	%fd198, [%rd14];
	sub.f64 	%fd57, %fd197, %fd198;
	{
	.reg .b32 %temp; 
	mov.b64 	{%temp, %r24}, %fd57;
	}
	abs.f64 	%fd58, %fd57;
	{ // callseq 7, 0
	.param .b64 param0;
	st.param.f64 	[param0], %fd58;
	.param .b64 retval0;
	call.uni (retval0), 
	__internal_accurate_pow, 
	(
	param0
	);
	ld.param.f64 	%fd199, [retval0];
	} // callseq 7
	setp.lt.s32 	%p91, %r24, 0;
	neg.f64 	%fd201, %fd199;
	selp.f64 	%fd202, %fd201, %fd199, %p89;
	selp.f64 	%fd203, %fd202, %fd199, %p91;
	setp.eq.f64 	%p92, %fd57, 0d0000000000000000;
	selp.b32 	%r120, %r24, 0, %p89;
	or.b32  	%r121, %r120, 2146435072;
	selp.b32 	%r122, %r121, %r120, %p88;
	mov.b32 	%r123, 0;
	mov.b64 	%fd204, {%r123, %r122};
	selp.f64 	%fd287, %fd204, %fd203, %p92;
	add.f64 	%fd205, %fd57, 0d4000000000000000;
	{
	.reg .b32 %temp; 
	mov.b64 	{%temp, %r124}, %fd205;
	}
	and.b32  	%r125, %r124, 2146435072;
	setp.ne.s32 	%p93, %r125, 2146435072;
	@%p93 bra 	$L__BB0_55;
	setp.nan.f64 	%p94, %fd57, %fd57;
	@%p94 bra 	$L__BB0_54;
	setp.neu.f64 	%p95, %fd58, 0d7FF0000000000000;
	@%p95 bra 	$L__BB0_55;
	selp.b32 	%r126, %r5, %r4, %p1;
	selp.b32 	%r127, %r126, %r4, %p91;
	mov.b32 	%r128, 0;
	mov.b64 	%fd287, {%r128, %r127};
	bra.uni 	$L__BB0_55;
$L__BB0_54:
	mov.f64 	%fd206, 0d4000000000000000;
	add.rn.f64 	%fd287, %fd57, %fd206;
$L__BB0_55:
	setp.eq.f64 	%p100, %fd57, 0d3FF0000000000000;
	selp.f64 	%fd207, 0d3FF0000000000000, %fd287, %p100;
	add.f64 	%fd63, %fd296, %fd207;
	ld.global.f64 	%fd208, [%rd13+8];
	ld.global.f64 	%fd209, [%rd14+8];
	sub.f64 	%fd64, %fd208, %fd209;
	{
	.reg .b32 %temp; 
	mov.b64 	{%temp, %r25}, %fd64;
	}
	abs.f64 	%fd65, %fd64;
	{ // callseq 8, 0
	.param .b64 param0;
	st.param.f64 	[param0], %fd65;
	.param .b64 retval0;
	call.uni (retval0), 
	__internal_accurate_pow, 
	(
	param0
	);
	ld.param.f64 	%fd210, [retval0];
	} // callseq 8
	setp.lt.s32 	%p101, %r25, 0;
	neg.f64 	%fd212, %fd210;
	selp.f64 	%fd213, %fd212, %fd210, %p89;
	selp.f64 	%fd214, %fd213, %fd210, %p101;
	setp.eq.f64 	%p102, %fd64, 0d0000000000000000;
	selp.b32 	%r129, %r25, 0, %p89;
	or.b32  	%r130, %r129, 2146435072;
	selp.b32 	%r131, %r130, %r129, %p88;
	mov.b32 	%r132, 0;
	mov.b64 	%fd215, {%r132, %r131};
	selp.f64 	%fd288, %fd215, %fd214, %p102;
	add.f64 	%fd216, %fd64, 0d4000000000000000;
	{
	.reg .b32 %temp; 
	mov.b64 	{%temp, %r133}, %fd216;
	}
	and.b32  	%r134, %r133, 2146435072;
	setp.ne.s32 	%p103, %r134, 2146435072;
	@%p103 bra 	$L__BB0_60;
	setp.nan.f64 	%p104, %fd64, %fd64;
	@%p104 bra 	$L__BB0_59;
	setp.neu.f64 	%p105, %fd65, 0d7FF0000000000000;
	@%p105 bra 	$L__BB0_60;
	selp.b32 	%r135, %r5, %r4, %p1;
	selp.b32 	%r136, %r135, %r4, %p101;
	mov.b32 	%r137, 0;
	mov.b64 	%fd288, {%r137, %r136};
	bra.uni 	$L__BB0_60;
$L__BB0_59:
	mov.f64 	%fd217, 0d4000000000000000;
	add.rn.f64 	%fd288, %fd64, %fd217;
$L__BB0_60:
	setp.eq.f64 	%p110, %fd64, 0d3FF0000000000000;
	selp.f64 	%fd218, 0d3FF0000000000000, %fd288, %p110;
	add.f64 	%fd70, %fd63, %fd218;
	ld.global.f64 	%fd219, [%rd13+16];
	ld.global.f64 	%fd220, [%rd14+16];
	sub.f64 	%fd71, %fd219, %fd220;
	{
	.reg .b32 %temp; 
	mov.b64 	{%temp, %r26}, %fd71;
	}
	abs.f64 	%fd72, %fd71;
	{ // callseq 9, 0
	.param .b64 param0;
	st.param.f64 	[param0], %fd72;
	.param .b64 retval0;
	call.uni (retval0), 
	__internal_accurate_pow, 
	(
	param0
	);
	ld.param.f64 	%fd221, [retval0];
	} // callseq 9
	setp.lt.s32 	%p111, %r26, 0;
	neg.f64 	%fd223, %fd221;
	selp.f64 	%fd224, %fd223, %fd221, %p89;
	selp.f64 	%fd225, %fd224, %fd221, %p111;
	setp.eq.f64 	%p112, %fd71, 0d0000000000000000;
	selp.b32 	%r138, %r26, 0, %p89;
	or.b32  	%r139, %r138, 2146435072;
	selp.b32 	%r140, %r139, %r138, %p88;
	mov.b32 	%r141, 0;
	mov.b64 	%fd226, {%r141, %r140};
	selp.f64 	%fd289, %fd226, %fd225, %p112;
	add.f64 	%fd227, %fd71, 0d4000000000000000;
	{
	.reg .b32 %temp; 
	mov.b64 	{%temp, %r142}, %fd227;
	}
	and.b32  	%r143, %r142, 2146435072;
	setp.ne.s32 	%p113, %r143, 2146435072;
	@%p113 bra 	$L__BB0_65;
	setp.nan.f64 	%p114, %fd71, %fd71;
	@%p114 bra 	$L__BB0_64;
	setp.neu.f64 	%p115, %fd72, 0d7FF0000000000000;
	@%p115 bra 	$L__BB0_65;
	selp.b32 	%r144, %r5, %r4, %p1;
	selp.b32 	%r145, %r144, %r4, %p111;
	mov.b32 	%r146, 0;
	mov.b64 	%fd289, {%r146, %r145};
	bra.uni 	$L__BB0_65;
$L__BB0_64:
	mov.f64 	%fd228, 0d4000000000000000;
	add.rn.f64 	%fd289, %fd71, %fd228;
$L__BB0_65:
	setp.eq.f64 	%p120, %fd71, 0d3FF0000000000000;
	selp.f64 	%fd229, 0d3FF0000000000000, %fd289, %p120;
	add.f64 	%fd77, %fd70, %fd229;
	ld.global.f64 	%fd230, [%rd13+24];
	ld.global.f64 	%fd231, [%rd14+24];
	sub.f64 	%fd78, %fd230, %fd231;
	{
	.reg .b32 %temp; 
	mov.b64 	{%temp, %r27}, %fd78;
	}
	abs.f64 	%fd79, %fd78;
	{ // callseq 10, 0
	.param .b64 param0;
	st.param.f64 	[param0], %fd79;
	.param .b64 retval0;
	call.uni (retval0), 
	__internal_accurate_pow, 
	(
	param0
	);
	ld.param.f64 	%fd232, [retval0];
	} // callseq 10
	setp.lt.s32 	%p121, %r27, 0;
	neg.f64 	%fd234, %fd232;
	selp.f64 	%fd235, %fd234, %fd232, %p89;
	selp.f64 	%fd236, %fd235, %fd232, %p121;
	setp.eq.f64 	%p122, %fd78, 0d0000000000000000;
	selp.b32 	%r147, %r27, 0, %p89;
	or.b32  	%r148, %r147, 2146435072;
	selp.b32 	%r149, %r148, %r147, %p88;
	mov.b32 	%r150, 0;
	mov.b64 	%fd237, {%r150, %r149};
	selp.f64 	%fd290, %fd237, %fd236, %p122;
	add.f64 	%fd238, %fd78, 0d4000000000000000;
	{
	.reg .b32 %temp; 
	mov.b64 	{%temp, %r151}, %fd238;
	}
	and.b32  	%r152, %r151, 2146435072;
	setp.ne.s32 	%p123, %r152, 2146435072;
	@%p123 bra 	$L__BB0_70;
	setp.nan.f64 	%p124, %fd78, %fd78;
	@%p124 bra 	$L__BB0_69;
	setp.neu.f64 	%p125, %fd79, 0d7FF0000000000000;
	@%p125 bra 	$L__BB0_70;
	selp.b32 	%r153, %r5, %r4, %p1;
	selp.b32 	%r154, %r153, %r4, %p121;
	mov.b32 	%r155, 0;
	mov.b64 	%fd290, {%r155, %r154};
	bra.uni 	$L__BB0_70;
$L__BB0_69:
	mov.f64 	%fd239, 0d4000000000000000;
	add.rn.f64 	%fd290, %fd78, %fd239;
$L__BB0_70:
	setp.eq.f64 	%p127, %fd78, 0d3FF0000000000000;
	selp.f64 	%fd240, 0d3FF0000000000000, %fd290, %p127;
	add.f64 	%fd296, %fd77, %fd240;
	add.s32 	%r189, %r189, 4;
	setp.ne.s32 	%p128, %r189, %r7;
	mov.u32 	%r190, %r7;
	@%p128 bra 	$L__BB0_50;
$L__BB0_71:
	setp.eq.s32 	%p129, %r6, 0;
	@%p129 bra 	$L__BB0_90;
	setp.lt.s32 	%p130, %r2, 0;
	setp.eq.s32 	%p131, %r3, 1062207488;
	cvt.u64.u32 	%rd36, %r190;
	add.s64 	%rd37, %rd36, %rd3;
	shl.b64 	%rd38, %rd37, 3;
	add.s64 	%rd15, %rd2, %rd38;
	ld.global.f64 	%fd241, [%rd15];
	mul.wide.u32 	%rd39, %r190, 8;
	add.s64 	%rd16, %rd1, %rd39;
	ld.global.f64 	%fd242, [%rd16];
	sub.f64 	%fd87, %fd241, %fd242;
	{
	.reg .b32 %temp; 
	mov.b64 	{%temp, %r30}, %fd87;
	}
	abs.f64 	%fd88, %fd87;
	{ // callseq 11, 0
	.param .b64 param0;
	st.param.f64 	[param0], %fd88;
	.param .b64 retval0;
	call.uni (retval0), 
	__internal_accurate_pow, 
	(
	param0
	);
	ld.param.f64 	%fd243, [retval0];
	} // callseq 11
	setp.lt.s32 	%p133, %r30, 0;
	neg.f64 	%fd245, %fd243;
	selp.f64 	%fd246, %fd245, %fd243, %p131;
	selp.f64 	%fd247, %fd246, %fd243, %p133;
	setp.eq.f64 	%p134, %fd87, 0d0000000000000000;
	selp.b32 	%r156, %r30, 0, %p131;
	or.b32  	%r157, %r156, 2146435072;
	selp.b32 	%r158, %r157, %r156, %p130;
	mov.b32 	%r159, 0;
	mov.b64 	%fd248, {%r159, %r158};
	selp.f64 	%fd293, %fd248, %fd247, %p134;
	add.f64 	%fd249, %fd87, 0d4000000000000000;
	{
	.reg .b32 %temp; 
	mov.b64 	{%temp, %r160}, %fd249;
	}
	and.b32  	%r161, %r160, 2146435072;
	setp.ne.s32 	%p135, %r161, 2146435072;
	@%p135 bra 	$L__BB0_77;
	setp.nan.f64 	%p136, %fd87, %fd87;
	@%p136 bra 	$L__BB0_76;
	setp.neu.f64 	%p137, %fd88, 0d7FF0000000000000;
	@%p137 bra 	$L__BB0_77;
	selp.b32 	%r162, %r5, %r4, %p1;
	selp.b32 	%r163, %r162, %r4, %p133;
	mov.b32 	%r164, 0;
	mov.b64 	%fd293, {%r164, %r163};
	bra.uni 	$L__BB0_77;
$L__BB0_76:
	mov.f64 	%fd250, 0d4000000000000000;
	add.rn.f64 	%fd293, %fd87, %fd250;
$L__BB0_77:
	setp.eq.s32 	%p139, %r6, 1;
	setp.eq.f64 	%p140, %fd87, 0d3FF0000000000000;
	selp.f64 	%fd251, 0d3FF0000000000000, %fd293, %p140;
	add.f64 	%fd296, %fd296, %fd251;
	@%p139 bra 	$L__BB0_90;
	ld.global.f64 	%fd252, [%rd15+8];
	ld.global.f64 	%fd253, [%rd16+8];
	sub.f64 	%fd94, %fd252, %fd253;
	{
	.reg .b32 %temp; 
	mov.b64 	{%temp, %r31}, %fd94;
	}
	abs.f64 	%fd95, %fd94;
	{ // callseq 12, 0
	.param .b64 param0;
	st.param.f64 	[param0], %fd95;
	.param .b64 retval0;
	call.uni (retval0), 
	__internal_accurate_pow, 
	(
	param0
	);
	ld.param.f64 	%fd254, [retval0];
	} // callseq 12
	setp.lt.s32 	%p144, %r31, 0;
	neg.f64 	%fd256, %fd254;
	selp.f64 	%fd257, %fd256, %fd254, %p131;
	selp.f64 	%fd258, %fd257, %fd254, %p144;
	setp.eq.f64 	%p145, %fd94, 0d0000000000000000;
	selp.b32 	%r165, %r31, 0, %p131;
	or.b32  	%r166, %r165, 2146435072;
	selp.b32 	%r167, %r166, %r165, %p130;
	mov.b32 	%r168, 0;
	mov.b64 	%fd259, {%r168, %r167};
	selp.f64 	%fd294, %fd259, %fd258, %p145;
	add.f64 	%fd260, %fd94, 0d4000000000000000;
	{
	.reg .b32 %temp; 
	mov.b64 	{%temp, %r169}, %fd260;
	}
	and.b32  	%r170, %r169, 2146435072;
	setp.ne.s32 	%p146, %r170, 2146435072;
	@%p146 bra 	$L__BB0_83;
	setp.nan.f64 	%p147, %fd94, %fd94;
	@%p147 bra 	$L__BB0_82;
	setp.neu.f64 	%p148, %fd95, 0d7FF0000000000000;
	@%p148 bra 	$L__BB0_83;
	selp.b32 	%r171, %r5, %r4, %p1;
	selp.b32 	%r172, %r171, %r4, %p144;
	mov.b32 	%r173, 0;
	mov.b64 	%fd294, {%r173, %r172};
	bra.uni 	$L__BB0_83;
$L__BB0_82:
	mov.f64 	%fd261, 0d4000000000000000;
	add.rn.f64 	%fd294, %fd94, %fd261;
$L__BB0_83:
	setp.eq.s32 	%p150, %r6, 2;
	setp.eq.f64 	%p151, %fd94, 0d3FF0000000000000;
	selp.f64 	%fd262, 0d3FF0000000000000, %fd294, %p151;
	add.f64 	%fd296, %fd296, %fd262;
	@%p150 bra 	$L__BB0_90;
	ld.global.f64 	%fd263, [%rd15+16];
	ld.global.f64 	%fd264, [%rd16+16];
	sub.f64 	%fd101, %fd263, %fd264;
	{
	.reg .b32 %temp; 
	mov.b64 	{%temp, %r32}, %fd101;
	}
	abs.f64 	%fd102, %fd101;
	{ // callseq 13, 0
	.param .b64 param0;
	st.param.f64 	[param0], %fd102;
	.param .b64 retval0;
	call.uni (retval0), 
	__internal_accurate_pow, 
	(
	param0
	);
	ld.param.f64 	%fd265, [retval0];
	} // callseq 13
	setp.lt.s32 	%p155, %r32, 0;
	neg.f64 	%fd267, %fd265;
	selp.f64 	%fd268, %fd267, %fd265, %p131;
	selp.f64 	%fd269, %fd268, %fd265, %p155;
	setp.eq.f64 	%p156, %fd101, 0d0000000000000000;
	selp.b32 	%r174, %r32, 0, %p131;
	or.b32  	%r175, %r174, 2146435072;
	selp.b32 	%r176, %r175, %r174, %p130;
	mov.b32 	%r177, 0;
	mov.b64 	%fd270, {%r177, %r176};
	selp.f64 	%fd295, %fd270, %fd269, %p156;
	add.f64 	%fd271, %fd101, 0d4000000000000000;
	{
	.reg .b32 %temp; 
	mov.b64 	{%temp, %r178}, %fd271;
	}
	and.b32  	%r179, %r178, 2146435072;
	setp.ne.s32 	%p157, %r179, 2146435072;
	@%p157 bra 	$L__BB0_89;
	setp.nan.f64 	%p158, %fd101, %fd101;
	@%p158 bra 	$L__BB0_88;
	setp.neu.f64 	%p159, %fd102, 0d7FF0000000000000;
	@%p159 bra 	$L__BB0_89;
	setp.lt.s32 	%p160, %r32, 0;
	selp.b32 	%r180, %r5, %r4, %p1;
	selp.b32 	%r181, %r180, %r4, %p160;
	mov.b32 	%r182, 0;
	mov.b64 	%fd295, {%r182, %r181};
	bra.uni 	$L__BB0_89;
$L__BB0_88:
	mov.f64 	%fd272, 0d4000000000000000;
	add.rn.f64 	%fd295, %fd101, %fd272;
$L__BB0_89:
	setp.eq.f64 	%p161, %fd101, 0d3FF0000000000000;
	selp.f64 	%fd273, 0d3FF0000000000000, %fd295, %p161;
	add.f64 	%fd296, %fd296, %fd273;
$L__BB0_90:
	sqrt.rn.f64 	%fd274, %fd296;
	mov.b32 	%r193, 0;
$L__BB0_91:
	add.s32 	%r185, %r185, 1;
	setp.eq.s32 	%p162, %r185, %r40;
	@%p162 bra 	$L__BB0_95;
	bra.uni 	$L__BB0_4;
$L__BB0_92:
	setp.lt.u32 	%p8, %r40, 4;
	mov.b32 	%r193, 0;
	@%p8 bra 	$L__BB0_95;
	and.b32  	%r35, %r40, 2147483644;
	mov.b32 	%r192, 0;
$L__BB0_94:
	add.s32 	%r192, %r192, 4;
	setp.ne.s32 	%p9, %r192, %r35;
	mov.b32 	%r193, 0;
	@%p9 bra 	$L__BB0_94;
$L__BB0_95:
	ld.param.u64 	%rd47, [_Z5kmeanPdS_iiiPiS0__param_6];
	ld.param.u64 	%rd46, [_Z5kmeanPdS_iiiPiS0__param_5];
	cvta.to.global.u64 	%rd40, %rd46;
	mul.wide.s32 	%rd41, %r1, 4;
	add.s64 	%rd42, %rd40, %rd41;
	st.global.u32 	[%rd42], %r193;
	cvta.to.global.u64 	%rd43, %rd47;
	mul.wide.s32 	%rd44, %r193, 4;
	add.s64 	%rd45, %rd43, %rd44;
	atom.global.add.u32 	%r184, [%rd45], 1;
$L__BB0_96:
	ret;

}
.func  (.param .b64 func_retval0) __internal_accurate_pow(
	.param .b64 __internal_accurate_pow_param_0
)
{
	.reg .pred 	%p<8>;
	.reg .b32 	%r<49>;
	.reg .b32 	%f<3>;
	.reg .b64 	%fd<109>;

	ld.param.f64 	%fd10, [__internal_accurate_pow_param_0];
	{
	.reg .b32 %temp; 
	mov.b64 	{%temp, %r46}, %fd10;
	}
	{
	.reg .b32 %temp; 
	mov.b64 	{%r45, %temp}, %fd10;
	}
	shr.u32 	%r47, %r46, 20;
	setp.gt.u32 	%p1, %r46, 1048575;
	@%p1 bra 	$L__BB1_2;
	mul.f64 	%fd11, %fd10, 0d4350000000000000;
	{
	.reg .b32 %temp; 
	mov.b64 	{%temp, %r46}, %fd11;
	}
	{
	.reg .b32 %temp; 
	mov.b64 	{%r45, %temp}, %fd11;
	}
	shr.u32 	%r16, %r46, 20;
	add.s32 	%r47, %r16, -54;
$L__BB1_2:
	add.s32 	%r48, %r47, -1023;
	and.b32  	%r17, %r46, -2146435073;
	or.b32  	%r18, %r17, 1072693248;
	mov.b64 	%fd107, {%r45, %r18};
	setp.lt.u32 	%p2, %r18, 1073127583;
	@%p2 bra 	$L__BB1_4;
	{
	.reg .b32 %temp; 
	mov.b64 	{%r19, %temp}, %fd107;
	}
	{
	.reg .b32 %temp; 
	mov.b64 	{%temp, %r20}, %fd107;
	}
	add.s32 	%r21, %r20, -1048576;
	mov.b64 	%fd107, {%r19, %r21};
	add.s32 	%r48, %r47, -1022;
$L__BB1_4:
	add.f64 	%fd12, %fd107, 0dBFF0000000000000;
	add.f64 	%fd13, %fd107, 0d3FF0000000000000;
	rcp.approx.ftz.f64 	%fd14, %fd13;
	neg.f64 	%fd15, %fd13;
	fma.rn.f64 	%fd16, %fd15, %fd14, 0d3FF0000000000000;
	fma.rn.f64 	%fd17, %fd16, %fd16, %fd16;
	fma.rn.f64 	%fd18, %fd17, %fd14, %fd14;
	mul.f64 	%fd19, %fd12, %fd18;
	fma.rn.f64 	%fd20, %fd12, %fd18, %fd19;
	mul.f64 	%fd21, %fd20, %fd20;
	fma.rn.f64 	%fd22, %fd21, 0d3EB0F5FF7D2CAFE2, 0d3ED0F5D241AD3B5A;
	fma.rn.f64 	%fd23, %fd22, %fd21, 0d3EF3B20A75488A3F;
	fma.rn.f64 	%fd24, %fd23, %fd21, 0d3F1745CDE4FAECD5;
	fma.rn.f64 	%fd25, %fd24, %fd21, 0d3F3C71C7258A578B;
	fma.rn.f64 	%fd26, %fd25, %fd21, 0d3F6249249242B910;
	fma.rn.f64 	%fd27, %fd26, %fd21, 0d3F89999999999DFB;
	sub.f64 	%fd28, %fd12, %fd20;
	add.f64 	%fd29, %fd28, %fd28;
	neg.f64 	%fd30, %fd20;
	fma.rn.f64 	%fd31, %fd30, %fd12, %fd29;
	mul.f64 	%fd32, %fd18, %fd31;
	fma.rn.f64 	%fd33, %fd21, %fd27, 0d3FB5555555555555;
	mov.f64 	%fd34, 0d3FB5555555555555;
	sub.f64 	%fd35, %fd34, %fd33;
	fma.rn.f64 	%fd36, %fd21, %fd27, %fd35;
	add.f64 	%fd37, %fd36, 0dBC46A4CB00B9E7B0;
	add.f64 	%fd38, %fd33, %fd37;
	sub.f64 	%fd39, %fd33, %fd38;
	add.f64 	%fd40, %fd37, %fd39;
	mul.rn.f64 	%fd41, %fd20, %fd20;
	neg.f64 	%fd42, %fd41;
	fma.rn.f64 	%fd43, %fd20, %fd20, %fd42;
	{
	.reg .b32 %temp; 
	mov.b64 	{%r22, %temp}, %fd32;
	}
	{
	.reg .b32 %temp; 
	mov.b64 	{%temp, %r23}, %fd32;
	}
	add.s32 	%r24, %r23, 1048576;
	mov.b64 	%fd44, {%r22, %r24};
	fma.rn.f64 	%fd45, %fd20, %fd44, %fd43;
	mul.rn.f64 	%fd46, %fd41, %fd20;
	neg.f64 	%fd47, %fd46;
	fma.rn.f64 	%fd48, %fd41, %fd20, %fd47;
	fma.rn.f64 	%fd49, %fd41, %fd32, %fd48;
	fma.rn.f64 	%fd50, %fd45, %fd20, %fd49;
	mul.rn.f64 	%fd51, %fd38, %fd46;
	neg.f64 	%fd52, %fd51;
	fma.rn.f64 	%fd53, %fd38, %fd46, %fd52;
	fma.rn.f64 	%fd54, %fd38, %fd50, %fd53;
	fma.rn.f64 	%fd55, %fd40, %fd46, %fd54;
	add.f64 	%fd56, %fd51, %fd55;
	sub.f64 	%fd57, %fd51, %fd56;
	add.f64 	%fd58, %fd55, %fd57;
	add.f64 	%fd59, %fd20, %fd56;
	sub.f64 	%fd60, %fd20, %fd59;
	add.f64 	%fd61, %fd56, %fd60;
	add.f64 	%fd62, %fd58, %fd61;
	add.f64 	%fd63, %fd32, %fd62;
	add.f64 	%fd64, %fd59, %fd63;
	sub.f64 	%fd65, %fd59, %fd64;
	add.f64 	%fd66, %fd63, %fd65;
	xor.b32  	%r25, %r48, -2147483648;
	mov.b32 	%r26, 1127219200;
	mov.b64 	%fd67, {%r25, %r26};
	mov.b32 	%r27, -2147483648;
	mov.b64 	%fd68, {%r27, %r26};
	sub.f64 	%fd69, %fd67, %fd68;
	fma.rn.f64 	%fd70, %fd69, 0d3FE62E42FEFA39EF, %fd64;
	fma.rn.f64 	%fd71, %fd69, 0dBFE62E42FEFA39EF, %fd70;
	sub.f64 	%fd72, %fd71, %fd64;
	sub.f64 	%fd73, %fd66, %fd72;
	fma.rn.f64 	%fd74, %fd69, 0d3C7ABC9E3B39803F, %fd73;
	add.f64 	%fd75, %fd70, %fd74;
	sub.f64 	%fd76, %fd70, %fd75;
	add.f64 	%fd77, %fd74, %fd76;
	mov.f64 	%fd78, 0d4000000000000000;
	{
	.reg .b32 %temp; 
	mov.b64 	{%temp, %r28}, %fd78;
	}
	{
	.reg .b32 %temp; 
	mov.b64 	{%r29, %temp}, %fd78;
	}
	shl.b32 	%r30, %r28, 1;
	setp.gt.u32 	%p3, %r30, -33554433;
	and.b32  	%r31, %r28, -15728641;
	selp.b32 	%r32, %r31, %r28, %p3;
	mov.b64 	%fd79, {%r29, %r32};
	mul.rn.f64 	%fd80, %fd75, %fd79;
	neg.f64 	%fd81, %fd80;
	fma.rn.f64 	%fd82, %fd75, %fd79, %fd81;
	fma.rn.f64 	%fd83, %fd77, %fd79, %fd82;
	add.f64 	%fd4, %fd80, %fd83;
	sub.f64 	%fd84, %fd80, %fd4;
	add.f64 	%fd5, %fd83, %fd84;
	fma.rn.f64 	%fd85, %fd4, 0d3FF71547652B82FE, 0d4338000000000000;
	{
	.reg .b32 %temp; 
	mov.b64 	{%r13, %temp}, %fd85;
	}
	mov.f64 	%fd86, 0dC338000000000000;
	add.rn.f64 	%fd87, %fd85, %fd86;
	fma.rn.f64 	%fd88, %fd87, 0dBFE62E42FEFA39EF, %fd4;
	fma.rn.f64 	%fd89, %fd87, 0dBC7ABC9E3B39803F, %fd88;
	fma.rn.f64 	%fd90, %fd89, 0d3E5ADE1569CE2BDF, 0d3E928AF3FCA213EA;
	fma.rn.f64 	%fd91, %fd90, %fd89, 0d3EC71DEE62401315;
	fma.rn.f64 	%fd92, %fd91, %fd89, 0d3EFA01997C89EB71;
	fma.rn.f64 	%fd93, %fd92, %fd89, 0d3F2A01A014761F65;
	fma.rn.f64 	%fd94, %fd93, %fd89, 0d3F56C16C1852B7AF;
	fma.rn.f64 	%fd95, %fd94, %fd89, 0d3F81111111122322;
	fma.rn.f64 	%fd96, %fd95, %fd89, 0d3FA55555555502A1;
	fma.rn.f64 	%fd97, %fd96, %fd89, 0d3FC5555555555511;
	fma.rn.f64 	%fd98, %fd97, %fd89, 0d3FE000000000000B;
	fma.rn.f64 	%fd99, %fd98, %fd89, 0d3FF0000000000000;
	fma.rn.f64 	%fd100, %fd99, %fd89, 0d3FF0000000000000;
	{
	.reg .b32 %temp; 
	mov.b64 	{%r14, %temp}, %fd100;
	}
	{
	.reg .b32 %temp; 
	mov.b64 	{%temp, %r15}, %fd100;
	}
	shl.b32 	%r33, %r13, 20;
	add.s32 	%r34, %r33, %r15;
	mov.b64 	%fd108, {%r14, %r34};
	{
	.reg .b32 %temp; 
	mov.b64 	{%temp, %r35}, %fd4;
	}
	mov.b32 	%f2, %r35;
	abs.f32 	%f1, %f2;
	setp.lt.f32 	%p4, %f1, 0f4086232B;
	@%p4 bra 	$L__BB1_7;
	setp.lt.f64 	%p5, %fd4, 0d0000000000000000;
	add.f64 	%fd101, %fd4, 0d7FF0000000000000;
	selp.f64 	%fd108, 0d0000000000000000, %fd101, %p5;
	setp.geu.f32 	%p6, %f1, 0f40874800;
	@%p6 bra 	$L__BB1_7;
	shr.u32 	%r36, %r13, 31;
	add.s32 	%r37, %r13, %r36;
	shr.s32 	%r38, %r37, 1;
	shl.b32 	%r39, %r38, 20;
	add.s32 	%r40, %r15, %r39;
	mov.b64 	%fd102, {%r14, %r40};
	sub.s32 	%r41, %r13, %r38;
	shl.b32 	%r42, %r41, 20;
	add.s32 	%r43, %r42, 1072693248;
	mov.b32 	%r44, 0;
	mov.b64 	%fd103, {%r44, %r43};
	mul.f64 	%fd108, %fd103, %fd102;
$L__BB1_7:
	abs.f64 	%fd104, %fd108;
	setp.eq.f64 	%p7, %fd104, 0d7FF0000000000000;
	fma.rn.f64 	%fd105, %fd108, %fd5, %fd108;
	selp.f64 	%fd106, %fd108, %fd105, %p7;
	st.param.f64 	[func_retval0], %fd106;
	ret;

}


// ===== COMPILED SASS (sm_100) =====

	.target	sm_100

	.elftype	@"ET_EXEC"


//--------------------- .note.nv.tkinfo           --------------------------
	.section	.note.nv.tkinfo,"",@"SHT_NOTE"
	.sectionflags	@"SHF_NOTE_NV_TKINFO"
	.tkinfo
        /*0018*/ 	.word	0x00000002
        /*0030*/ 	.string	""
        /*0030*/ 	.string	"ptxas"
        /*0030*/ 	.string	"Cuda compilation tools, release 13.0, V13.0.88"
        /*0030*/ 	.string	"Build cuda_13.0.r13.0/compiler.36424714_0"
        /*0030*/ 	.string	"-arch sm_100 -m 64 "



//--------------------- .note.nv.cuinfo           --------------------------
	.section	.note.nv.cuinfo,"",@"SHT_NOTE"
	.sectionflags	@"SHF_NOTE_NV_CUINFO"
        /*0018*/ 	.short	0x0002
        /*001a*/ 	.short	0x0064
        /*001c*/ 	.short	0x0082
	.zero		2


//--------------------- .nv.info                  --------------------------
	.section	.nv.info,"",@"SHT_CUDA_INFO"
	.align	4


	//----- nvinfo : EIATTR_REGCOUNT
	.align		4
        /*0000*/ 	.byte	0x04, 0x2f
        /*0002*/ 	.short	(.L_1 - .L_0)
	.align		4
.L_0:
        /*0004*/ 	.word	index@(_Z5kmeanPdS_iiiPiS0_)
        /*0008*/ 	.word	0x00000028


	//----- nvinfo : EIATTR_FRAME_SIZE
	.align		4
.L_1:
        /*000c*/ 	.byte	0x04, 0x11
        /*000e*/ 	.short	(.L_3 - .L_2)
	.align		4
.L_2:
        /*0010*/ 	.word	index@($_Z5kmeanPdS_iiiPiS0_$__internal_accurate_pow)
        /*0014*/ 	.word	0x00000000


	//----- nvinfo : EIATTR_FRAME_SIZE
	.align		4
.L_3:
        /*0018*/ 	.byte	0x04, 0x11
        /*001a*/ 	.short	(.L_5 - .L_4)
	.align		4
.L_4:
        /*001c*/ 	.word	index@($__internal_0_$__cuda_sm20_dsqrt_rn_f64_mediumpath_v1)
        /*0020*/ 	.word	0x00000000


	//----- nvinfo : EIATTR_FRAME_SIZE
	.align		4
.L_5:
        /*0024*/ 	.byte	0x04, 0x11
        /*0026*/ 	.short	(.L_7 - .L_6)
	.align		4
.L_6:
        /*0028*/ 	.word	index@(_Z5kmeanPdS_iiiPiS0_)
        /*002c*/ 	.word	0x00000000


	//----- nvinfo : EIATTR_MIN_STACK_SIZE
	.align		4
.L_7:
        /*0030*/ 	.byte	0x04, 0x12
        /*0032*/ 	.short	(.L_9 - .L_8)
	.align		4
.L_8:
        /*0034*/ 	.word	index@(_Z5kmeanPdS_iiiPiS0_)
        /*0038*/ 	.word	0x00000000
.L_9:


//--------------------- .nv.compat                --------------------------
	.section	.nv.compat,"",@"SHT_CUDA_COMPAT_INFO"
	.align	4
        /*0000*/ 	.byte	0x02, 0x09, 0x00, 0x00, 0x02, 0x02, 0x01, 0x00, 0x02, 0x05, 0x05, 0x00, 0x03, 0x07, 0x01, 0x01
        /*0010*/ 	.byte	0x02, 0x03, 0x00, 0x00, 0x02, 0x06, 0x01, 0x00, 0x04, 0x0b, 0x08, 0x00, 0x01, 0x00, 0x00, 0x00
        /*0020*/ 	.byte	0x00, 0x00, 0x00, 0x00


//--------------------- .nv.info._Z5kmeanPdS_iiiPiS0_ --------------------------
	.section	.nv.info._Z5kmeanPdS_iiiPiS0_,"",@"SHT_CUDA_INFO"
	.sectionflags	@""
	.align	4


	//----- nvinfo : EIATTR_CUDA_API_VERSION
	.align		4
        /*0000*/ 	.byte	0x04, 0x37
        /*0002*/ 	.short	(.L_11 - .L_10)
.L_10:
        /*0004*/ 	.word	0x00000082


	//----- nvinfo : EIATTR_KPARAM_INFO
	.align		4
.L_11:
        /*0008*/ 	.byte	0x04, 0x17
        /*000a*/ 	.short	(.L_13 - .L_12)
.L_12:
        /*000c*/ 	.word	0x00000000
        /*0010*/ 	.short	0x0006
        /*0012*/ 	.short	0x0028
        /*0014*/ 	.byte	0x00, 0xf5, 0x21, 0x00


	//----- nvinfo : EIATTR_KPARAM_INFO
	.align		4
.L_13:
        /*0018*/ 	.byte	0x04, 0x17
        /*001a*/ 	.short	(.L_15 - .L_14)
.L_14:
        /*001c*/ 	.word	0x00000000
        /*0020*/ 	.short	0x0005
        /*0022*/ 	.short	0x0020
        /*0024*/ 	.byte	0x00, 0xf5, 0x21, 0x00


	//----- nvinfo : EIATTR_KPARAM_INFO
	.align		4
.L_15:
        /*0028*/ 	.byte	0x04, 0x17
        /*002a*/ 	.short	(.L_17 - .L_16)
.L_16:
        /*002c*/ 	.word	0x00000000
        /*0030*/ 	.short	0x0004
        /*0032*/ 	.short	0x0018
        /*0034*/ 	.byte	0x00, 0xf0, 0x11, 0x00


	//----- nvinfo : EIATTR_KPARAM_INFO
	.align		4
.L_17:
        /*0038*/ 	.byte	0x04, 0x17
        /*003a*/ 	.short	(.L_19 - .L_18)
.L_18:
        /*003c*/ 	.word	0x00000000
        /*0040*/ 	.short	0x0003
        /*0042*/ 	.short	0x0014
        /*0044*/ 	.byte	0x00, 0xf0, 0x11, 0x00


	//----- nvinfo : EIATTR_KPARAM_INFO
	.align		4
.L_19:
        /*0048*/ 	.byte	0x04, 0x17
        /*004a*/ 	.short	(.L_21 - .L_20)
.L_20:
        /*004c*/ 	.word	0x00000000
        /*0050*/ 	.short	0x0002
        /*0052*/ 	.short	0x0010
        /*0054*/ 	.byte	0x00, 0xf0, 0x11, 0x00


	//----- nvinfo : EIATTR_KPARAM_INFO
	.align		4
.L_21:
        /*0058*/ 	.byte	0x04, 0x17
        /*005a*/ 	.short	(.L_23 - .L_22)
.L_22:
        /*005c*/ 	.word	0x00000000
        /*0060*/ 	.short	0x0001
        /*0062*/ 	.short	0x0008
        /*0064*/ 	.byte	0x00, 0xf5, 0x21, 0x00


	//----- nvinfo : EIATTR_KPARAM_INFO
	.align		4
.L_23:
        /*0068*/ 	.byte	0x04, 0x17
        /*006a*/ 	.short	(.L_25 - .L_24)
.L_24:
        /*006c*/ 	.word	0x00000000
        /*0070*/ 	.short	0x0000
        /*0072*/ 	.short	0x0000
        /*0074*/ 	.byte	0x00, 0xf5, 0x21, 0x00


	//----- nvinfo : EIATTR_SPARSE_MMA_MASK
	.align		4
.L_25:
        /*0078*/ 	.byte	0x03, 0x50
        /*007a*/ 	.short	0x0000


	//----- nvinfo : EIATTR_MAXREG_COUNT
	.align		4
        /*007c*/ 	.byte	0x03, 0x1b
        /*007e*/ 	.short	0x00ff


	//----- nvinfo : EIATTR_MERCURY_ISA_VERSION
	.align		4
        /*0080*/ 	.byte	0x03, 0x5f
        /*0082*/ 	.short	0x0101


	//----- nvinfo : EIATTR_VRC_CTA_INIT_COUNT
	.align		4
        /*0084*/ 	.byte	0x02, 0x4a
	.zero		1
	.zero		1


	//----- nvinfo : EIATTR_EXIT_INSTR_OFFSETS
	.align		4
        /*0088*/ 	.byte	0x04, 0x1c
        /*008a*/ 	.short	(.L_27 - .L_26)


	//   ....[0]....
.L_26:
        /*008c*/ 	.word	0x00000070


	//   ....[1]....
        /*0090*/ 	.word	0x000025d0


	//----- nvinfo : EIATTR_CRS_STACK_SIZE
	.align		4
.L_27:
        /*0094*/ 	.byte	0x04, 0x1e
        /*0096*/ 	.short	(.L_29 - .L_28)
.L_28:
        /*0098*/ 	.word	0x00000000


	//----- nvinfo : EIATTR_CBANK_PARAM_SIZE
	.align		4
.L_29:
        /*009c*/ 	.byte	0x03, 0x19
        /*009e*/ 	.short	0x0030


	//----- nvinfo : EIATTR_PARAM_CBANK
	.align		4
        /*00a0*/ 	.byte	0x04, 0x0a
        /*00a2*/ 	.short	(.L_31 - .L_30)
	.align		4
.L_30:
        /*00a4*/ 	.word	index@(.nv.constant0._Z5kmeanPdS_iiiPiS0_)
        /*00a8*/ 	.short	0x0380
        /*00aa*/ 	.short	0x0030


	//----- nvinfo : EIATTR_SW_WAR
	.align		4
.L_31:
        /*00ac*/ 	.byte	0x04, 0x36
        /*00ae*/ 	.short	(.L_33 - .L_32)
.L_32:
        /*00b0*/ 	.word	0x00000008
.L_33:


//--------------------- .nv.callgraph             --------------------------
	.section	.nv.callgraph,"",@"SHT_CUDA_CALLGRAPH"
	.align	4
	.sectionentsize	8
	.align		4
        /*0000*/ 	.word	0x00000000
	.align		4
        /*0004*/ 	.word	0xffffffff
	.align		4
        /*0008*/ 	.word	0x00000000
	.align		4
        /*000c*/ 	.word	0xfffffffe
	.align		4
        /*0010*/ 	.word	0x00000000
	.align		4
        /*0014*/ 	.word	0xfffffffd
	.align		4
        /*0018*/ 	.word	0x00000000
	.align		4
        /*001c*/ 	.word	0xfffffffc


//--------------------- .text._Z5kmeanPdS_iiiPiS0_ --------------------------
	.section	.text._Z5kmeanPdS_iiiPiS0_,"ax",@progbits
	.align	128
        .global         _Z5kmeanPdS_iiiPiS0_
        .type           _Z5kmeanPdS_iiiPiS0_,@function
        .size           _Z5kmeanPdS_iiiPiS0_,(.L_x_81 - _Z5kmeanPdS_iiiPiS0_)
        .other          _Z5kmeanPdS_iiiPiS0_,@"STO_CUDA_ENTRY STV_DEFAULT"
_Z5kmeanPdS_iiiPiS0_:
.text._Z5kmeanPdS_iiiPiS0_:
[----:B------:R-:W-:Y:S01]  /*0000*/  LDC R1, c[0x0][0x37c] ;  /* 0x0000df00ff017b82 */ /* 0x000fe20000000800 */
[----:B------:R-:W0:Y:S07]  /*0010*/  S2R R3, SR_TID.X ;  /* 0x0000000000037919 */ /* 0x000e2e0000002100 */
[----:B------:R-:W0:Y:S01]  /*0020*/  S2UR UR4, SR_CTAID.X ;  /* 0x00000000000479c3 */ /* 0x000e220000002500 */
[----:B------:R-:W1:Y:S07]  /*0030*/  LDCU UR5, c[0x0][0x390] ;  /* 0x00007200ff0577ac */ /* 0x000e6e0008000800 */
[----:B------:R-:W0:Y:S02]  /*0040*/  LDC R2, c[0x0][0x360] ;  /* 0x0000d800ff027b82 */ /* 0x000e240000000800 */
[----:B0-----:R-:W-:-:S05]  /*0050*/  IMAD R2, R2, UR4, R3 ;  /* 0x0000000402027c24 */ /* 0x001fca000f8e0203 */
[----:B-1----:R-:W-:-:S13]  /*0060*/  ISETP.GE.AND P0, PT, R2, UR5, PT ;  /* 0x0000000502007c0c */ /* 0x002fda000bf06270 */
[----:B------:R-:W-:Y:S05]  /*0070*/  @P0 EXIT ;  /* 0x000000000000094d */ /* 0x000fea0003800000 */
[----:B------:R-:W0:Y:S01]  /*0080*/  LDCU UR4, c[0x0][0x398] ;  /* 0x00007300ff0477ac */ /* 0x000e220008000800 */
[----:B------:R-:W1:Y:S01]  /*0090*/  LDCU.64 UR8, c[0x0][0x358] ;  /* 0x00006b00ff0877ac */ /* 0x000e620008000a00 */
[----:B0-----:R-:W-:-:S09]  /*00a0*/  UISETP.GE.AND UP0, UPT, UR4, 0x1, UPT ;  /* 0x000000010400788c */ /* 0x001fd2000bf06270 */
[----:B-1----:R-:W-:Y:S05]  /*00b0*/  BRA.U !UP0, `(.L_x_0) ;  /* 0x0000002508287547 */ /* 0x002fea000b800000 */
[----:B------:R-:W0:Y:S02]  /*00c0*/  LDCU UR6, c[0x0][0x394] ;  /* 0x00007280ff0677ac */ /* 0x000e240008000800 */
[----:B0-----:R-:W-:-:S09]  /*00d0*/  UISETP.GE.AND UP0, UPT, UR6, 0x1, UPT ;  /* 0x000000010600788c */ /* 0x001fd2000bf06270 */
[----:B------:R-:W-:Y:S05]  /*00e0*/  BRA.U !UP0, `(.L_x_1) ;  /* 0x0000002108b87547 */ /* 0x000fea000b800000 */
[----:B------:R-:W-:Y:S01]  /*00f0*/  IMAD R3, R2, UR6, RZ ;  /* 0x0000000602037c24 */ /* 0x000fe2000f8e02ff */
[----:B------:R-:W-:Y:S01]  /*0100*/  ULOP3.LUT UR5, UR6, 0x7ffffffc, URZ, 0xc0, !UPT ;  /* 0x7ffffffc06057892 */ /* 0x000fe2000f8ec0ff */
[----:B------:R-:W-:Y:S01]  /*0110*/  IMAD.MOV.U32 R4, RZ, RZ, RZ ;  /* 0x000000ffff047224 */ /* 0x000fe200078e00ff */
[----:B------:R-:W-:Y:S02]  /*0120*/  ULOP3.LUT UR7, UR6, 0x3, URZ, 0xc0, !UPT ;  /* 0x0000000306077892 */ /* 0x000fe4000f8ec0ff */
[----:B------:R-:W-:Y:S01]  /*0130*/  SHF.R.S32.HI R6, RZ, 0x1f, R3 ;  /* 0x0000001fff067819 */ /* 0x000fe20000011403 */
[----:B------:R-:W-:-:S12]  /*0140*/  UIADD3 UR6, UPT, UPT, -UR5, URZ, URZ ;  /* 0x000000ff05067290 */ /* 0x000fd8000fffe1ff */
.L_x_70:
[----:B------:R-:W-:-:S13]  /*0150*/  ISETP.NE.AND P0, PT, R4, RZ, PT ;  /* 0x000000ff0400720c */ /* 0x000fda0003f05270 */
[----:B------:R-:W-:Y:S05]  /*0160*/  @!P0 BRA `(.L_x_2) ;  /* 0x0000001000648947 */ /* 0x000fea0003800000 */
[----:B------:R-:W0:Y:S01]  /*0170*/  LDCU UR4, c[0x0][0x394] ;  /* 0x00007280ff0477ac */ /* 0x000e220008000800 */
[----:B------:R-:W-:Y:S01]  /*0180*/  CS2R R22, SRZ ;  /* 0x0000000000167805 */ /* 0x000fe2000001ff00 */
[----:B0-----:R-:W-:Y:S02]  /*0190*/  UISETP.GE.U32.AND UP0, UPT, UR4, 0x4, UPT ;  /* 0x000000040400788c */ /* 0x001fe4000bf06070 */
[----:B------:R-:W-:Y:S01]  /*01a0*/  IMAD R5, R4, UR4, RZ ;  /* 0x0000000404057c24 */ /* 0x000fe2000f8e02ff */
[----:B------:R-:W-:-:S06]  /*01b0*/  UMOV UR4, URZ ;  /* 0x000000ff00047c82 */ /* 0x000fcc0008000000 */
[----:B------:R-:W-:Y:S05]  /*01c0*/  BRA.U !UP0, `(.L_x_3) ;  /* 0x00000009082c7547 */ /* 0x000fea000b800000 */
[----:B------:R-:W0:Y:S01]  /*01d0*/  LDC.64 R8, c[0x0][0x388] ;  /* 0x0000e200ff087b82 */ /* 0x000e220000000a00 */
[----:B------:R-:W1:Y:S01]  /*01e0*/  LDCU.64 UR10, c[0x0][0x380] ;  /* 0x00007000ff0a77ac */ /* 0x000e620008000a00 */
[----:B------:R-:W-:Y:S01]  /*01f0*/  CS2R R22, SRZ ;  /* 0x0000000000167805 */ /* 0x000fe2000001ff00 */
[----:B------:R-:W-:Y:S01]  /*0200*/  UMOV UR4, UR6 ;  /* 0x0000000600047c82 */ /* 0x000fe20008000000 */
[----:B-1----:R-:W-:-:S04]  /*0210*/  LEA R14, P0, R3, UR10, 0x3 ;  /* 0x0000000a030e7c11 */ /* 0x002fc8000f8018ff */
[----:B------:R-:W-:Y:S01]  /*0220*/  IADD3 R14, P1, PT, R14, 0x10, RZ ;  /* 0x000000100e0e7810 */ /* 0x000fe20007f3e0ff */
[----:B0-----:R-:W-:Y:S01]  /*0230*/  IMAD.WIDE.U32 R8, R5, 0x8, R8 ;  /* 0x0000000805087825 */ /* 0x001fe200078e0008 */
[----:B------:R-:W-:Y:S02]  /*0240*/  LEA.HI.X R15, R3, UR11, R6, 0x3, P0 ;  /* 0x0000000b030f7c11 */ /* 0x000fe400080f1c06 */
[----:B------:R-:W-:-:S03]  /*0250*/  IADD3 R16, P2, PT, R8, 0x10, RZ ;  /* 0x0000001008107810 */ /* 0x000fc60007f5e0ff */
[----:B------:R-:W-:Y:S02]  /*0260*/  IMAD.X R15, RZ, RZ, R15, P1 ;  /* 0x000000ffff0f7224 */ /* 0x000fe400008e060f */
[----:B------:R-:W-:-:S08]  /*0270*/  IMAD.X R17, RZ, RZ, R9, P2 ;  /* 0x000000ffff117224 */ /* 0x000fd000010e0609 */
.L_x_20:
[----:B------:R-:W2:Y:S04]  /*0280*/  LDG.E.64 R24, desc[UR8][R14.64+-0x10] ;  /* 0xfffff0080e187981 */ /* 0x000ea8000c1e1b00 */
[----:B------:R-:W2:Y:S01]  /*0290*/  LDG.E.64 R8, desc[UR8][R16.64+-0x10] ;  /* 0xfffff00810087981 */ /* 0x000ea2000c1e1b00 */
[----:B------:R-:W-:Y:S01]  /*02a0*/  BSSY.RECONVERGENT B0, `(.L_x_4) ;  /* 0x0000005000007945 */ /* 0x000fe20003800200 */
[----:B------:R-:W-:Y:S01]  /*02b0*/  MOV R0, 0x2f0 ;  /* 0x000002f000007802 */ /* 0x000fe20000000f00 */
[----:B--2---:R-:W-:-:S08]  /*02c0*/  DADD R24, R24, -R8 ;  /* 0x0000000018187229 */ /* 0x004fd00000000808 */
[----:B------:R-:W-:-:S11]  /*02d0*/  DADD R8, -RZ, |R24| ;  /* 0x00000000ff087229 */ /* 0x000fd60000000518 */
[----:B------:R-:W-:Y:S05]  /*02e0*/  CALL.REL.NOINC `($_Z5kmeanPdS_iiiPiS0_$__internal_accurate_pow) ;  /* 0x0000002400747944 */ /* 0x000fea0003c00000 */
[----:B------:R-:W-:Y:S05]  /*02f0*/  BSYNC.RECONVERGENT B0 ;  /* 0x0000000000007941 */ /* 0x000fea0003800200 */
.L_x_4:
[C---:B------:R-:W-:Y:S01]  /*0300*/  DADD R10, R24.reuse, 2 ;  /* 0x40000000180a7429 */ /* 0x040fe20000000000 */
[----:B------:R-:W-:Y:S01]  /*0310*/  BSSY.RECONVERGENT B0, `(.L_x_5) ;  /* 0x000000f000007945 */ /* 0x000fe20003800200 */
[----:B------:R-:W-:-:S08]  /*0320*/  DSETP.NEU.AND P0, PT, R24, RZ, PT ;  /* 0x000000ff1800722a */ /* 0x000fd00003f0d000 */
[----:B------:R-:W-:Y:S02]  /*0330*/  LOP3.LUT R10, R11, 0x7ff00000, RZ, 0xc0, !PT ;  /* 0x7ff000000b0a7812 */ /* 0x000fe400078ec0ff */
[----:B------:R-:W-:Y:S02]  /*0340*/  FSEL R11, R8, RZ, P0 ;  /* 0x000000ff080b7208 */ /* 0x000fe40000000000 */
[----:B------:R-:W-:Y:S02]  /*0350*/  ISETP.NE.AND P1, PT, R10, 0x7ff00000, PT ;  /* 0x7ff000000a00780c */ /* 0x000fe40003f25270 */
[----:B------:R-:W-:-:S11]  /*0360*/  FSEL R10, R9, RZ, P0 ;  /* 0x000000ff090a7208 */ /* 0x000fd60000000000 */
[----:B------:R-:W-:Y:S05]  /*0370*/  @P1 BRA `(.L_x_6) ;  /* 0x0000000000201947 */ /* 0x000fea0003800000 */
[----:B------:R-:W-:-:S14]  /*0380*/  DSETP.NAN.AND P0, PT, R24, R24, PT ;  /* 0x000000181800722a */ /* 0x000fdc0003f08000 */
[----:B------:R-:W-:Y:S05]  /*0390*/  @P0 BRA `(.L_x_7) ;  /* 0x0000000000140947 */ /* 0x000fea0003800000 */
[----:B------:R-:W-:-:S14]  /*03a0*/  DSETP.NEU.AND P0, PT, |R24|, +INF , PT ;  /* 0x7ff000001800742a */ /* 0x000fdc0003f0d200 */
[----:B------:R-:W-:Y:S05]  /*03b0*/  @P0 BRA `(.L_x_6) ;  /* 0x0000000000100947 */ /* 0x000fea0003800000 */
[----:B------:R-:W-:Y:S02]  /*03c0*/  IMAD.MOV.U32 R10, RZ, RZ, 0x0 ;  /* 0x00000000ff0a7424 */ /* 0x000fe400078e00ff */
[----:B------:R-:W-:Y:S01]  /*03d0*/  IMAD.MOV.U32 R11, RZ, RZ, 0x7ff00000 ;  /* 0x7ff00000ff0b7424 */ /* 0x000fe200078e00ff */
[----:B------:R-:W-:Y:S06]  /*03e0*/  BRA `(.L_x_6) ;  /* 0x0000000000047947 */ /* 0x000fec0003800000 */
.L_x_7:
[----:B------:R-:W-:-:S11]  /*03f0*/  DADD R10, R24, 2 ;  /* 0x40000000180a7429 */ /* 0x000fd60000000000 */
.L_x_6:
[----:B------:R-:W-:Y:S05]  /*0400*/  BSYNC.RECONVERGENT B0 ;  /* 0x0000000000007941 */ /* 0x000fea0003800200 */
.L_x_5:
[----:B------:R-:W2:Y:S04]  /*0410*/  LDG.E.64 R18, desc[UR8][R14.64+-0x8] ;  /* 0xfffff8080e127981 */ /* 0x000ea8000c1e1b00 */
[----:B------:R-:W2:Y:S01]  /*0420*/  LDG.E.64 R8, desc[UR8][R16.64+-0x8] ;  /* 0xfffff80810087981 */ /* 0x000ea2000c1e1b00 */
[----:B------:R-:W-:Y:S01]  /*0430*/  DSETP.NEU.AND P0, PT, R24, 1, PT ;  /* 0x3ff000001800742a */ /* 0x000fe20003f0d000 */
[----:B------:R-:W-:Y:S01]  /*0440*/  BSSY.RECONVERGENT B0, `(.L_x_8) ;  /* 0x0000008000007945 */ /* 0x000fe20003800200 */
[----:B------:R-:W-:-:S04]  /*0450*/  MOV R0, 0x4c0 ;  /* 0x000004c000007802 */ /* 0x000fc80000000f00 */
[----:B------:R-:W-:Y:S02]  /*0460*/  FSEL R24, R10, RZ, P0 ;  /* 0x000000ff0a187208 */ /* 0x000fe40000000000 */
[----:B------:R-:W-:-:S06]  /*0470*/  FSEL R25, R11, 1.875, P0 ;  /* 0x3ff000000b197808 */ /* 0x000fcc0000000000 */
[----:B------:R-:W-:Y:S02]  /*0480*/  DADD R24, R22, R24 ;  /* 0x0000000016187229 */ /* 0x000fe40000000018 */
[----:B--2---:R-:W-:-:S08]  /*0490*/  DADD R18, R18, -R8 ;  /* 0x0000000012127229 */ /* 0x004fd00000000808 */
[----:B------:R-:W-:-:S11]  /*04a0*/  DADD R8, -RZ, |R18| ;  /* 0x00000000ff087229 */ /* 0x000fd60000000512 */
[----:B------:R-:W-:Y:S05]  /*04b0*/  CALL.REL.NOINC `($_Z5kmeanPdS_iiiPiS0_$__internal_accurate_pow) ;  /* 0x0000002400007944 */ /* 0x000fea0003c00000 */
[----:B------:R-:W-:Y:S05]  /*04c0*/  BSYNC.RECONVERGENT B0 ;  /* 0x0000000000007941 */ /* 0x000fea0003800200 */
.L_x_8:
        /* <DEDUP_REMOVED lines=15> */
.L_x_11:
[----:B------:R-:W-:-:S11]  /*05c0*/  DADD R10, R18, 2 ;  /* 0x40000000120a7429 */ /* 0x000fd60000000000 */
.L_x_10:
[----:B------:R-:W-:Y:S05]  /*05d0*/  BSYNC.RECONVERGENT B0 ;  /* 0x0000000000007941 */ /* 0x000fea0003800200 */
.L_x_9:
[----:B------:R-:W2:Y:S04]  /*05e0*/  LDG.E.64 R22, desc[UR8][R14.64] ;  /* 0x000000080e167981 */ /* 0x000ea8000c1e1b00 */
[----:B------:R-:W2:Y:S01]  /*05f0*/  LDG.E.64 R8, desc[UR8][R16.64] ;  /* 0x0000000810087981 */ /* 0x000ea2000c1e1b00 */
[----:B------:R-:W-:Y:S01]  /*0600*/  DSETP.NEU.AND P0, PT, R18, 1, PT ;  /* 0x3ff000001200742a */ /* 0x000fe20003f0d000 */
[----:B------:R-:W-:Y:S01]  /*0610*/  BSSY.RECONVERGENT B0, `(.L_x_12) ;  /* 0x000000a000007945 */ /* 0x000fe20003800200 */
[----:B------:R-:W-:Y:S01]  /*0620*/  MOV R0, 0x6b0 ;  /* 0x000006b000007802 */ /* 0x000fe20000000f00 */
[----:B--2---:R-:W-:-:S03]  /*0630*/  DADD R22, R22, -R8 ;  /* 0x0000000016167229 */ /* 0x004fc60000000808 */
[----:B------:R-:W-:Y:S02]  /*0640*/  FSEL R8, R10, RZ, P0 ;  /* 0x000000ff0a087208 */ /* 0x000fe40000000000 */
[----:B------:R-:W-:-:S03]  /*0650*/  FSEL R9, R11, 1.875, P0 ;  /* 0x3ff000000b097808 */ /* 0x000fc60000000000 */
[----:B------:R-:W-:-:S03]  /*0660*/  DADD R18, -RZ, |R22| ;  /* 0x00000000ff127229 */ /* 0x000fc60000000516 */
[----:B------:R-:W-:-:S07]  /*0670*/  DADD R24, R24, R8 ;  /* 0x0000000018187229 */ /* 0x000fce0000000008 */
[----:B------:R-:W-:Y:S02]  /*0680*/  IMAD.MOV.U32 R8, RZ, RZ, R18 ;  /* 0x000000ffff087224 */ /* 0x000fe400078e0012 */
[----:B------:R-:W-:-:S07]  /*0690*/  IMAD.MOV.U32 R9, RZ, RZ, R19 ;  /* 0x000000ffff097224 */ /* 0x000fce00078e0013 */
[----:B------:R-:W-:Y:S05]  /*06a0*/  CALL.REL.NOINC `($_Z5kmeanPdS_iiiPiS0_$__internal_accurate_pow) ;  /* 0x0000002000847944 */ /* 0x000fea0003c00000 */
[----:B------:R-:W-:Y:S05]  /*06b0*/  BSYNC.RECONVERGENT B0 ;  /* 0x0000000000007941 */ /* 0x000fea0003800200 */
.L_x_12:
        /* <DEDUP_REMOVED lines=15> */
.L_x_15:
[----:B------:R-:W-:-:S11]  /*07b0*/  DADD R10, R22, 2 ;  /* 0x40000000160a7429 */ /* 0x000fd60000000000 */
.L_x_14:
[----:B------:R-:W-:Y:S05]  /*07c0*/  BSYNC.RECONVERGENT B0 ;  /* 0x0000000000007941 */ /* 0x000fea0003800200 */
.L_x_13:
        /* <DEDUP_REMOVED lines=14> */
.L_x_16:
        /* <DEDUP_REMOVED lines=15> */
.L_x_19:
[----:B------:R-:W-:-:S11]  /*09a0*/  DADD R10, R18, 2 ;  /* 0x40000000120a7429 */ /* 0x000fd60000000000 */
.L_x_18:
[----:B------:R-:W-:Y:S05]  /*09b0*/  BSYNC.RECONVERGENT B0 ;  /* 0x0000000000007941 */ /* 0x000fea0003800200 */
.L_x_17:
[----:B------:R-:W-:Y:S01]  /*09c0*/  UIADD3 UR4, UPT, UPT, UR4, 0x4, URZ ;  /* 0x0000000404047890 */ /* 0x000fe2000fffe0ff */
[----:B------:R-:W-:Y:S01]  /*09d0*/  DSETP.NEU.AND P0, PT, R18, 1, PT ;  /* 0x3ff000001200742a */ /* 0x000fe20003f0d000 */
[----:B------:R-:W-:Y:S02]  /*09e0*/  IADD3 R16, P1, PT, R16, 0x20, RZ ;  /* 0x0000002010107810 */ /* 0x000fe40007f3e0ff */
[----:B------:R-:W-:-:S03]  /*09f0*/  UISETP.NE.AND UP0, UPT, UR4, URZ, UPT ;  /* 0x000000ff0400728c */ /* 0x000fc6000bf05270 */
[----:B------:R-:W-:Y:S01]  /*0a00*/  FSEL R22, R10, RZ, P0 ;  /* 0x000000ff0a167208 */ /* 0x000fe20000000000 */
[----:B------:R-:W-:Y:S01]  /*0a10*/  IMAD.X R17, RZ, RZ, R17, P1 ;  /* 0x000000ffff117224 */ /* 0x000fe200008e0611 */
[----:B------:R-:W-:Y:S02]  /*0a20*/  FSEL R23, R11, 1.875, P0 ;  /* 0x3ff000000b177808 */ /* 0x000fe40000000000 */
[----:B------:R-:W-:-:S04]  /*0a30*/  IADD3 R14, P0, PT, R14, 0x20, RZ ;  /* 0x000000200e0e7810 */ /* 0x000fc80007f1e0ff */
[----:B------:R-:W-:Y:S01]  /*0a40*/  DADD R22, R24, R22 ;  /* 0x0000000018167229 */ /* 0x000fe20000000016 */
[----:B------:R-:W-:Y:S01]  /*0a50*/  IMAD.X R15, RZ, RZ, R15, P0 ;  /* 0x000000ffff0f7224 */ /* 0x000fe200000e060f */
[----:B------:R-:W-:Y:S09]  /*0a60*/  BRA.U UP0, `(.L_x_20) ;  /* 0xfffffff900047547 */ /* 0x000ff2000b83ffff */
[----:B------:R-:W-:-:S05]  /*0a70*/  UMOV UR4, UR5 ;  /* 0x0000000500047c82 */ /* 0x000fca0008000000 */
.L_x_3:
[----:B------:R-:W-:-:S09]  /*0a80*/  UISETP.NE.AND UP0, UPT, UR7, URZ, UPT ;  /* 0x000000ff0700728c */ /* 0x000fd2000bf05270 */
[----:B------:R-:W-:Y:S05]  /*0a90*/  BRA.U !UP0, `(.L_x_21) ;  /* 0x0000000508a07547 */ /* 0x000fea000b800000 */
[----:B------:R-:W0:Y:S01]  /*0aa0*/  LDC.64 R10, c[0x0][0x388] ;  /* 0x0000e200ff0a7b82 */ /* 0x000e220000000a00 */
[----:B------:R-:W1:Y:S01]  /*0ab0*/  LDCU.64 UR10, c[0x0][0x380] ;  /* 0x00007000ff0a77ac */ /* 0x000e620008000a00 */
[----:B------:R-:W-:Y:S01]  /*0ac0*/  IADD3 R0, P0, PT, R3, UR4, RZ ;  /* 0x0000000403007c10 */ /* 0x000fe2000ff1e0ff */
[----:B------:R-:W-:-:S04]  /*0ad0*/  VIADD R9, R5, UR4 ;  /* 0x0000000405097c36 */ /* 0x000fc80008000000 */
[----:B------:R-:W-:Y:S01]  /*0ae0*/  IMAD.X R15, RZ, RZ, R6, P0 ;  /* 0x000000ffff0f7224 */ /* 0x000fe200000e0606 */
[----:B-1----:R-:W-:-:S04]  /*0af0*/  LEA R14, P0, R0, UR10, 0x3 ;  /* 0x0000000a000e7c11 */ /* 0x002fc8000f8018ff */
[----:B------:R-:W-:Y:S01]  /*0b00*/  LEA.HI.X R15, R0, UR11, R15, 0x3, P0 ;  /* 0x0000000b000f7c11 */ /* 0x000fe200080f1c0f */
[----:B0-----:R-:W-:-:S04]  /*0b10*/  IMAD.WIDE.U32 R10, R9, 0x8, R10 ;  /* 0x00000008090a7825 */ /* 0x001fc800078e000a */
        /* <DEDUP_REMOVED lines=8> */
.L_x_22:
        /* <DEDUP_REMOVED lines=15> */
.L_x_25:
[----:B------:R-:W-:-:S11]  /*0c90*/  DADD R10, R16, 2 ;  /* 0x40000000100a7429 */ /* 0x000fd60000000000 */
.L_x_24:
[----:B------:R-:W-:Y:S05]  /*0ca0*/  BSYNC.RECONVERGENT B0 ;  /* 0x0000000000007941 */ /* 0x000fea0003800200 */
.L_x_23:
[----:B------:R-:W-:Y:S01]  /*0cb0*/  DSETP.NEU.AND P0, PT, R16, 1, PT ;  /* 0x3ff000001000742a */ /* 0x000fe20003f0d000 */
[----:B------:R-:W-:-:S05]  /*0cc0*/  UISETP.NE.AND UP0, UPT, UR7, 0x1, UPT ;  /* 0x000000010700788c */ /* 0x000fca000bf05270 */
[----:B------:R-:W-:Y:S02]  /*0cd0*/  FSEL R8, R10, RZ, P0 ;  /* 0x000000ff0a087208 */ /* 0x000fe40000000000 */
[----:B------:R-:W-:-:S06]  /*0ce0*/  FSEL R9, R11, 1.875, P0 ;  /* 0x3ff000000b097808 */ /* 0x000fcc0000000000 */
[----:B------:R-:W-:Y:S01]  /*0cf0*/  DADD R22, R22, R8 ;  /* 0x0000000016167229 */ /* 0x000fe20000000008 */
[----:B------:R-:W-:Y:S10]  /*0d00*/  BRA.U !UP0, `(.L_x_21) ;  /* 0x0000000508047547 */ /* 0x000ff4000b800000 */
[----:B------:R-:W0:Y:S01]  /*0d10*/  LDC.64 R18, c[0x0][0x388] ;  /* 0x0000e200ff127b82 */ /* 0x000e220000000a00 */
[----:B------:R-:W-:Y:S01]  /*0d20*/  IADD3 R5, P0, PT, R5, UR4, RZ ;  /* 0x0000000405057c10 */ /* 0x000fe2000ff1e0ff */
[----:B------:R-:W2:Y:S04]  /*0d30*/  LDG.E.64 R16, desc[UR8][R14.64+0x8] ;  /* 0x000008080e107981 */ /* 0x000ea8000c1e1b00 */
[----:B------:R-:W-:Y:S01]  /*0d40*/  IMAD.X R0, RZ, RZ, RZ, P0 ;  /* 0x000000ffff007224 */ /* 0x000fe200000e06ff */
[----:B0-----:R-:W-:-:S04]  /*0d50*/  LEA R18, P0, R5, R18, 0x3 ;  /* 0x0000001205127211 */ /* 0x001fc800078018ff */
[----:B------:R-:W-:-:S05]  /*0d60*/  LEA.HI.X R19, R5, R19, R0, 0x3, P0 ;  /* 0x0000001305137211 */ /* 0x000fca00000f1c00 */
[----:B------:R-:W2:Y:S01]  /*0d70*/  LDG.E.64 R8, desc[UR8][R18.64+0x8] ;  /* 0x0000080812087981 */ /* 0x000ea2000c1e1b00 */
[----:B------:R-:W-:Y:S01]  /*0d80*/  BSSY.RECONVERGENT B0, `(.L_x_26) ;  /* 0x0000005000007945 */ /* 0x000fe20003800200 */
[----:B------:R-:W-:Y:S01]  /*0d90*/  MOV R0, 0xdd0 ;  /* 0x00000dd000007802 */ /* 0x000fe20000000f00 */
[----:B--2---:R-:W-:-:S08]  /*0da0*/  DADD R16, R16, -R8 ;  /* 0x0000000010107229 */ /* 0x004fd00000000808 */
[----:B------:R-:W-:-:S11]  /*0db0*/  DADD R8, -RZ, |R16| ;  /* 0x00000000ff087229 */ /* 0x000fd60000000510 */
[----:B------:R-:W-:Y:S05]  /*0dc0*/  CALL.REL.NOINC `($_Z5kmeanPdS_iiiPiS0_$__internal_accurate_pow) ;  /* 0x0000001800bc7944 */ /* 0x000fea0003c00000 */
[----:B------:R-:W-:Y:S05]  /*0dd0*/  BSYNC.RECONVERGENT B0 ;  /* 0x0000000000007941 */ /* 0x000fea0003800200 */
.L_x_26:
        /* <DEDUP_REMOVED lines=15> */
.L_x_29:
[----:B------:R-:W-:-:S11]  /*0ed0*/  DADD R10, R16, 2 ;  /* 0x40000000100a7429 */ /* 0x000fd60000000000 */
.L_x_28:
[----:B------:R-:W-:Y:S05]  /*0ee0*/  BSYNC.RECONVERGENT B0 ;  /* 0x0000000000007941 */ /* 0x000fea0003800200 */
.L_x_27:
[----:B------:R-:W-:Y:S01]  /*0ef0*/  DSETP.NEU.AND P0, PT, R16, 1, PT ;  /* 0x3ff000001000742a */ /* 0x000fe20003f0d000 */
[----:B------:R-:W-:-:S05]  /*0f00*/  UISETP.NE.AND UP0, UPT, UR7, 0x2, UPT ;  /* 0x000000020700788c */ /* 0x000fca000bf05270 */
[----:B------:R-:W-:Y:S02]  /*0f10*/  FSEL R8, R10, RZ, P0 ;  /* 0x000000ff0a087208 */ /* 0x000fe40000000000 */
[----:B------:R-:W-:-:S06]  /*0f20*/  FSEL R9, R11, 1.875, P0 ;  /* 0x3ff000000b097808 */ /* 0x000fcc0000000000 */
[----:B------:R-:W-:Y:S01]  /*0f30*/  DADD R22, R22, R8 ;  /* 0x0000000016167229 */ /* 0x000fe20000000008 */
[----:B------:R-:W-:Y:S10]  /*0f40*/  BRA.U !UP0, `(.L_x_21) ;  /* 0x0000000108747547 */ /* 0x000ff4000b800000 */
        /* <DEDUP_REMOVED lines=8> */
.L_x_30:
        /* <DEDUP_REMOVED lines=15> */
.L_x_33:
[----:B------:R-:W-:-:S11]  /*10c0*/  DADD R10, R16, 2 ;  /* 0x40000000100a7429 */ /* 0x000fd60000000000 */
.L_x_32:
[----:B------:R-:W-:Y:S05]  /*10d0*/  BSYNC.RECONVERGENT B0 ;  /* 0x0000000000007941 */ /* 0x000fea0003800200 */
.L_x_31:
[----:B------:R-:W-:-:S06]  /*10e0*/  DSETP.NEU.AND P0, PT, R16, 1, PT ;  /* 0x3ff000001000742a */ /* 0x000fcc0003f0d000 */
[----:B------:R-:W-:Y:S02]  /*10f0*/  FSEL R8, R10, RZ, P0 ;  /* 0x000000ff0a087208 */ /* 0x000fe40000000000 */
[----:B------:R-:W-:-:S06]  /*1100*/  FSEL R9, R11, 1.875, P0 ;  /* 0x3ff000000b097808 */ /* 0x000fcc0000000000 */
[----:B------:R-:W-:-:S11]  /*1110*/  DADD R22, R22, R8 ;  /* 0x0000000016167229 */ /* 0x000fd60000000008 */
.L_x_21:
[----:B------:R-:W0:Y:S01]  /*1120*/  MUFU.RSQ64H R9, R23 ;  /* 0x0000001700097308 */ /* 0x000e220000001c00 */
[----:B------:R-:W-:Y:S01]  /*1130*/  VIADD R8, R23, 0xfcb00000 ;  /* 0xfcb0000017087836 */ /* 0x000fe20000000000 */
[----:B------:R-:W-:Y:S01]  /*1140*/  BSSY.RECONVERGENT B0, `(.L_x_34) ;  /* 0x0000016000007945 */ /* 0x000fe20003800200 */
[----:B------:R-:W-:Y:S02]  /*1150*/  IMAD.MOV.U32 R14, RZ, RZ, 0x0 ;  /* 0x00000000ff0e7424 */ /* 0x000fe400078e00ff */
[----:B------:R-:W-:Y:S01]  /*1160*/  IMAD.MOV.U32 R15, RZ, RZ, 0x3fd80000 ;  /* 0x3fd80000ff0f7424 */ /* 0x000fe200078e00ff */
[----:B------:R-:W-:Y:S01]  /*1170*/  ISETP.GE.U32.AND P0, PT, R8, 0x7ca00000, PT ;  /* 0x7ca000000800780c */ /* 0x000fe20003f06070 */
[----:B0-----:R-:W-:-:S08]  /*1180*/  DMUL R10, R8, R8 ;  /* 0x00000008080a7228 */ /* 0x001fd00000000000 */
[----:B------:R-:W-:-:S08]  /*1190*/  DFMA R10, -R10, R22, 1 ;  /* 0x3ff000000a0a742b */ /* 0x000fd00000000116 */
[----:B------:R-:W-:Y:S02]  /*11a0*/  DFMA R14, R10, R14, 0.5 ;  /* 0x3fe000000a0e742b */ /* 0x000fe4000000000e */
[----:B------:R-:W-:-:S08]  /*11b0*/  DMUL R10, R8, R10 ;  /* 0x0000000a080a7228 */ /* 0x000fd00000000000 */
[----:B------:R-:W-:-:S08]  /*11c0*/  DFMA R18, R14, R10, R8 ;  /* 0x0000000a0e12722b */ /* 0x000fd00000000008 */
[----:B------:R-:W-:Y:S02]  /*11d0*/  DMUL R14, R18, R22 ;  /* 0x00000016120e7228 */ /* 0x000fe40000000000 */
[----:B------:R-:W-:Y:S02]  /*11e0*/  VIADD R11, R19, 0xfff00000 ;  /* 0xfff00000130b7836 */ /* 0x000fe40000000000 */
[----:B------:R-:W-:-:S04]  /*11f0*/  IMAD.MOV.U32 R10, RZ, RZ, R18 ;  /* 0x000000ffff0a7224 */ /* 0x000fc800078e0012 */
[----:B------:R-:W-:-:S08]  /*1200*/  DFMA R20, R14, -R14, R22 ;  /* 0x8000000e0e14722b */ /* 0x000fd00000000016 */
[----:B------:R-:W-:Y:S01]  /*1210*/  DFMA R16, R20, R10, R14 ;  /* 0x0000000a1410722b */ /* 0x000fe2000000000e */
[----:B------:R-:W-:Y:S10]  /*1220*/  @!P0 BRA `(.L_x_35) ;  /* 0x00000000001c8947 */ /* 0x000ff40003800000 */
[----:B------:R-:W-:Y:S01]  /*1230*/  IMAD.MOV.U32 R10, RZ, RZ, R18 ;  /* 0x000000ffff0a7224 */ /* 0x000fe200078e0012 */
[----:B------:R-:W-:Y:S01]  /*1240*/  MOV R0, 0x12a0 ;  /* 0x000012a000007802 */ /* 0x000fe20000000f00 */
[----:B------:R-:W-:Y:S02]  /*1250*/  IMAD.MOV.U32 R18, RZ, RZ, R22 ;  /* 0x000000ffff127224 */ /* 0x000fe400078e0016 */
[----:B------:R-:W-:Y:S02]  /*1260*/  IMAD.MOV.U32 R19, RZ, RZ, R23 ;  /* 0x000000ffff137224 */ /* 0x000fe400078e0017 */
[----:B------:R-:W-:Y:S02]  /*1270*/  IMAD.MOV.U32 R16, RZ, RZ, R14 ;  /* 0x000000ffff107224 */ /* 0x000fe400078e000e */
[----:B------:R-:W-:-:S07]  /*1280*/  IMAD.MOV.U32 R17, RZ, RZ, R15 ;  /* 0x000000ffff117224 */ /* 0x000fce00078e000f */
[----:B------:R-:W-:Y:S05]  /*1290*/  CALL.REL.NOINC `($__internal_0_$__cuda_sm20_dsqrt_rn_f64_mediumpath_v1) ;  /* 0x0000001000d07944 */ /* 0x000fea0003c00000 */
.L_x_35:
[----:B------:R-:W-:Y:S05]  /*12a0*/  BSYNC.RECONVERGENT B0 ;  /* 0x0000000000007941 */ /* 0x000fea0003800200 */
.L_x_34:
[----:B------:R-:W-:-:S06]  /*12b0*/  DSETP.GEU.AND P0, PT, R16, R12, PT ;  /* 0x0000000c1000722a */ /* 0x000fcc0003f0e000 */
[----:B------:R-:W-:Y:S02]  /*12c0*/  FSEL R12, R16, R12, !P0 ;  /* 0x0000000c100c7208 */ /* 0x000fe40004000000 */
[----:B------:R-:W-:Y:S02]  /*12d0*/  FSEL R13, R17, R13, !P0 ;  /* 0x0000000d110d7208 */ /* 0x000fe40004000000 */
[----:B------:R-:W-:Y:S01]  /*12e0*/  SEL R7, R4, R7, !P0 ;  /* 0x0000000704077207 */ /* 0x000fe20004000000 */
[----:B------:R-:W-:Y:S06]  /*12f0*/  BRA `(.L_x_36) ;  /* 0x0000001000207947 */ /* 0x000fec0003800000 */
.L_x_2:
[----:B------:R-:W0:Y:S01]  /*1300*/  LDCU UR4, c[0x0][0x394] ;  /* 0x00007280ff0477ac */ /* 0x000e220008000800 */
[----:B------:R-:W-:Y:S01]  /*1310*/  IMAD.MOV.U32 R0, RZ, RZ, RZ ;  /* 0x000000ffff007224 */ /* 0x000fe200078e00ff */
[----:B------:R-:W-:Y:S01]  /*1320*/  CS2R R18, SRZ ;  /* 0x0000000000127805 */ /* 0x000fe2000001ff00 */
[----:B0-----:R-:W-:-:S09]  /*1330*/  UISETP.GE.U32.AND UP0, UPT, UR4, 0x4, UPT ;  /* 0x000000040400788c */ /* 0x001fd2000bf06070 */
[----:B------:R-:W-:Y:S05]  /*1340*/  BRA.U !UP0, `(.L_x_37) ;  /* 0x00000009081c7547 */ /* 0x000fea000b800000 */
[----:B------:R-:W0:Y:S01]  /*1350*/  LDC.64 R12, c[0x0][0x388] ;  /* 0x0000e200ff0c7b82 */ /* 0x000e220000000a00 */
[----:B------:R-:W-:Y:S01]  /*1360*/  IMAD.MOV.U32 R5, RZ, RZ, RZ ;  /* 0x000000ffff057224 */ /* 0x000fe200078e00ff */
[----:B------:R-:W-:Y:S01]  /*1370*/  CS2R R18, SRZ ;  /* 0x0000000000127805 */ /* 0x000fe2000001ff00 */
[----:B------:R-:W1:Y:S06]  /*1380*/  LDCU.64 UR14, c[0x0][0x380] ;  /* 0x00007000ff0e77ac */ /* 0x000e6c0008000a00 */
.L_x_54:
[----:B------:R-:W-:Y:S01]  /*1390*/  IADD3 R0, P0, PT, R3, R5, RZ ;  /* 0x0000000503007210 */ /* 0x000fe20007f1e0ff */
[----:B0-----:R-:W-:-:S04]  /*13a0*/  IMAD.WIDE.U32 R22, R5, 0x8, R12 ;  /* 0x0000000805167825 */ /* 0x001fc800078e000c */
[----:B------:R-:W-:Y:S01]  /*13b0*/  IMAD.X R7, RZ, RZ, R6, P0 ;  /* 0x000000ffff077224 */ /* 0x000fe200000e0606 */
[C---:B-1----:R-:W-:Y:S01]  /*13c0*/  LEA R24, P0, R0.reuse, UR14, 0x3 ;  /* 0x0000000e00187c11 */ /* 0x042fe2000f8018ff */
[----:B------:R-:W2:Y:S03]  /*13d0*/  LDG.E.64 R8, desc[UR8][R22.64] ;  /* 0x0000000816087981 */ /* 0x000ea6000c1e1b00 */
[----:B------:R-:W-:-:S05]  /*13e0*/  LEA.HI.X R25, R0, UR15, R7, 0x3, P0 ;  /* 0x0000000f00197c11 */ /* 0x000fca00080f1c07 */
[----:B------:R-:W2:Y:S01]  /*13f0*/  LDG.E.64 R16, desc[UR8][R24.64] ;  /* 0x0000000818107981 */ /* 0x000ea2000c1e1b00 */
[----:B------:R-:W-:Y:S01]  /*1400*/  VIADD R5, R5, 0x4 ;  /* 0x0000000405057836 */ /* 0x000fe20000000000 */
[----:B------:R-:W-:Y:S01]  /*1410*/  BSSY.RECONVERGENT B0, `(.L_x_38) ;  /* 0x0000006000007945 */ /* 0x000fe20003800200 */
[----:B------:R-:W-:-:S03]  /*1420*/  MOV R0, 0x1470 ;  /* 0x0000147000007802 */ /* 0x000fc60000000f00 */
[----:B------:R-:W-:Y:S01]  /*1430*/  ISETP.NE.AND P0, PT, R5, UR5, PT ;  /* 0x0000000505007c0c */ /* 0x000fe2000bf05270 */
[----:B--2---:R-:W-:-:S08]  /*1440*/  DADD R16, R16, -R8 ;  /* 0x0000000010107229 */ /* 0x004fd00000000808 */
[----:B------:R-:W-:-:S11]  /*1450*/  DADD R8, -RZ, |R16| ;  /* 0x00000000ff087229 */ /* 0x000fd60000000510 */
[----:B------:R-:W-:Y:S05]  /*1460*/  CALL.REL.NOINC `($_Z5kmeanPdS_iiiPiS0_$__internal_accurate_pow) ;  /* 0x0000001400147944 */ /* 0x000fea0003c00000 */
[----:B------:R-:W-:Y:S05]  /*1470*/  BSYNC.RECONVERGENT B0 ;  /* 0x0000000000007941 */ /* 0x000fea0003800200 */
.L_x_38:
        /* <DEDUP_REMOVED lines=15> */
.L_x_41:
[----:B------:R-:W-:-:S11]  /*1570*/  DADD R10, R16, 2 ;  /* 0x40000000100a7429 */ /* 0x000fd60000000000 */
.L_x_40:
[----:B------:R-:W-:Y:S05]  /*1580*/  BSYNC.RECONVERGENT B0 ;  /* 0x0000000000007941 */ /* 0x000fea0003800200 */
.L_x_39:
        /* <DEDUP_REMOVED lines=14> */
.L_x_42:
        /* <DEDUP_REMOVED lines=15> */
.L_x_45:
[----:B------:R-:W-:-:S11]  /*1760*/  DADD R10, R14, 2 ;  /* 0x400000000e0a7429 */ /* 0x000fd60000000000 */
.L_x_44:
[----:B------:R-:W-:Y:S05]  /*1770*/  BSYNC.RECONVERGENT B0 ;  /* 0x0000000000007941 */ /* 0x000fea0003800200 */
.L_x_43:
        /* <DEDUP_REMOVED lines=14> */
.L_x_46:
        /* <DEDUP_REMOVED lines=15> */
.L_x_49:
[----:B------:R-:W-:-:S11]  /*1950*/  DADD R10, R16, 2 ;  /* 0x40000000100a7429 */ /* 0x000fd60000000000 */
.L_x_48:
[----:B------:R-:W-:Y:S05]  /*1960*/  BSYNC.RECONVERGENT B0 ;  /* 0x0000000000007941 */ /* 0x000fea0003800200 */
.L_x_47:
        /* <DEDUP_REMOVED lines=9> */
[----:B------:R-:W-:-:S10]  /*1a00*/  DADD R16, -RZ, |R14| ;  /* 0x00000000ff107229 */ /* 0x000fd4000000050e */
[----:B------:R-:W-:Y:S02]  /*1a10*/  IMAD.MOV.U32 R8, RZ, RZ, R16 ;  /* 0x000000ffff087224 */ /* 0x000fe400078e0010 */
[----:B------:R-:W-:-:S07]  /*1a20*/  IMAD.MOV.U32 R9, RZ, RZ, R17 ;  /* 0x000000ffff097224 */ /* 0x000fce00078e0011 */
[----:B------:R-:W-:Y:S05]  /*1a30*/  CALL.REL.NOINC `($_Z5kmeanPdS_iiiPiS0_$__internal_accurate_pow) ;  /* 0x0000000c00a07944 */ /* 0x000fea0003c00000 */
[----:B------:R-:W-:Y:S05]  /*1a40*/  BSYNC.RECONVERGENT B0 ;  /* 0x0000000000007941 */ /* 0x000fea0003800200 */
.L_x_50:
        /* <DEDUP_REMOVED lines=15> */
.L_x_53:
[----:B------:R-:W-:-:S11]  /*1b40*/  DADD R10, R14, 2 ;  /* 0x400000000e0a7429 */ /* 0x000fd60000000000 */
.L_x_52:
[----:B------:R-:W-:Y:S05]  /*1b50*/  BSYNC.RECONVERGENT B0 ;  /* 0x0000000000007941 */ /* 0x000fea0003800200 */
.L_x_51:
[----:B------:R-:W-:-:S06]  /*1b60*/  DSETP.NEU.AND P1, PT, R14, 1, PT ;  /* 0x3ff000000e00742a */ /* 0x000fcc0003f2d000 */
[----:B------:R-:W-:Y:S02]  /*1b70*/  FSEL R8, R10, RZ, P1 ;  /* 0x000000ff0a087208 */ /* 0x000fe40000800000 */
[----:B------:R-:W-:-:S06]  /*1b80*/  FSEL R9, R11, 1.875, P1 ;  /* 0x3ff000000b097808 */ /* 0x000fcc0000800000 */
[----:B------:R-:W-:Y:S01]  /*1b90*/  DADD R18, R18, R8 ;  /* 0x0000000012127229 */ /* 0x000fe20000000008 */
[----:B------:R-:W-:Y:S10]  /*1ba0*/  @P0 BRA `(.L_x_54) ;  /* 0xfffffff400f80947 */ /* 0x000ff4000383ffff */
[----:B------:R-:W-:-:S07]  /*1bb0*/  IMAD.U32 R0, RZ, RZ, UR5 ;  /* 0x00000005ff007e24 */ /* 0x000fce000f8e00ff */
.L_x_37:
[----:B------:R-:W-:-:S09]  /*1bc0*/  UISETP.NE.AND UP0, UPT, UR7, URZ, UPT ;  /* 0x000000ff0700728c */ /* 0x000fd2000bf05270 */
[----:B------:R-:W-:Y:S05]  /*1bd0*/  BRA.U !UP0, `(.L_x_55) ;  /* 0x0000000508887547 */ /* 0x000fea000b800000 */
[----:B------:R-:W0:Y:S01]  /*1be0*/  LDC.64 R14, c[0x0][0x388] ;  /* 0x0000e200ff0e7b82 */ /* 0x000e220000000a00 */
[----:B------:R-:W1:Y:S01]  /*1bf0*/  LDCU.64 UR10, c[0x0][0x380] ;  /* 0x00007000ff0a77ac */ /* 0x000e620008000a00 */
[----:B------:R-:W-:-:S05]  /*1c00*/  IADD3 R5, P0, PT, R3, R0, RZ ;  /* 0x0000000003057210 */ /* 0x000fca0007f1e0ff */
        /* <DEDUP_REMOVED lines=12> */
.L_x_56:
        /* <DEDUP_REMOVED lines=15> */
.L_x_59:
[----:B------:R-:W-:-:S11]  /*1dc0*/  DADD R10, R12, 2 ;  /* 0x400000000c0a7429 */ /* 0x000fd60000000000 */
.L_x_58:
[----:B------:R-:W-:Y:S05]  /*1dd0*/  BSYNC.RECONVERGENT B0 ;  /* 0x0000000000007941 */ /* 0x000fea0003800200 */
.L_x_57:
        /* <DEDUP_REMOVED lines=14> */
.L_x_60:
        /* <DEDUP_REMOVED lines=15> */
.L_x_63:
[----:B------:R-:W-:-:S11]  /*1fb0*/  DADD R10, R12, 2 ;  /* 0x400000000c0a7429 */ /* 0x000fd60000000000 */
.L_x_62:
[----:B------:R-:W-:Y:S05]  /*1fc0*/  BSYNC.RECONVERGENT B0 ;  /* 0x0000000000007941 */ /* 0x000fea0003800200 */
.L_x_61:
        /* <DEDUP_REMOVED lines=14> */
.L_x_64:
        /* <DEDUP_REMOVED lines=15> */
.L_x_67:
[----:B------:R-:W-:-:S11]  /*21a0*/  DADD R10, R12, 2 ;  /* 0x400000000c0a7429 */ /* 0x000fd60000000000 */
.L_x_66:
[----:B------:R-:W-:Y:S05]  /*21b0*/  BSYNC.RECONVERGENT B0 ;  /* 0x0000000000007941 */ /* 0x000fea0003800200 */
.L_x_65:
[----:B------:R-:W-:-:S06]  /*21c0*/  DSETP.NEU.AND P0, PT, R12, 1, PT ;  /* 0x3ff000000c00742a */ /* 0x000fcc0003f0d000 */
[----:B------:R-:W-:Y:S02]  /*21d0*/  FSEL R8, R10, RZ, P0 ;  /* 0x000000ff0a087208 */ /* 0x000fe40000000000 */
[----:B------:R-:W-:-:S06]  /*21e0*/  FSEL R9, R11, 1.875, P0 ;  /* 0x3ff000000b097808 */ /* 0x000fcc0000000000 */
[----:B------:R-:W-:-:S11]  /*21f0*/  DADD R18, R18, R8 ;  /* 0x0000000012127229 */ /* 0x000fd60000000008 */
.L_x_55:
        /* <DEDUP_REMOVED lines=18> */
[----:B------:R-:W-:-:S07]  /*2320*/  MOV R0, 0x2340 ;  /* 0x0000234000007802 */ /* 0x000fce0000000f00 */
[----:B------:R-:W-:Y:S05]  /*2330*/  CALL.REL.NOINC `($__internal_0_$__cuda_sm20_dsqrt_rn_f64_mediumpath_v1) ;  /* 0x0000000000a87944 */ /* 0x000fea0003c00000 */
[----:B------:R-:W-:Y:S02]  /*2340*/  IMAD.MOV.U32 R12, RZ, RZ, R16 ;  /* 0x000000ffff0c7224 */ /* 0x000fe400078e0010 */
[----:B------:R-:W-:-:S07]  /*2350*/  IMAD.MOV.U32 R13, RZ, RZ, R17 ;  /* 0x000000ffff0d7224 */ /* 0x000fce00078e0011 */
.L_x_69:
[----:B------:R-:W-:Y:S05]  /*2360*/  BSYNC.RECONVERGENT B0 ;  /* 0x0000000000007941 */ /* 0x000fea0003800200 */
.L_x_68:
[----:B------:R-:W-:-:S07]  /*2370*/  IMAD.MOV.U32 R7, RZ, RZ, RZ ;  /* 0x000000ffff077224 */ /* 0x000fce00078e00ff */
.L_x_36:
[----:B------:R-:W0:Y:S01]  /*2380*/  LDCU UR4, c[0x0][0x398] ;  /* 0x00007300ff0477ac */ /* 0x000e220008000800 */
[----:B------:R-:W-:-:S05]  /*2390*/  VIADD R4, R4, 0x1 ;  /* 0x0000000104047836 */ /* 0x000fca0000000000 */
[----:B0-----:R-:W-:-:S13]  /*23a0*/  ISETP.NE.AND P0, PT, R4, UR4, PT ;  /* 0x0000000404007c0c */ /* 0x001fda000bf05270 */
[----:B------:R-:W-:Y:S05]  /*23b0*/  @!P0 BRA `(.L_x_0) ;  /* 0x0000000000688947 */ /* 0x000fea0003800000 */
[----:B------:R-:W-:Y:S05]  /*23c0*/  BRA `(.L_x_70) ;  /* 0xffffffdc00607947 */ /* 0x000fea000383ffff */
.L_x_1:
[----:B------:R-:W-:Y:S01]  /*23d0*/  UISETP.GE.U32.AND UP0, UPT, UR4, 0x4, UPT ;  /* 0x000000040400788c */ /* 0x000fe2000bf06070 */
[----:B------:R-:W-:-:S08]  /*23e0*/  IMAD.MOV.U32 R7, RZ, RZ, RZ ;  /* 0x000000ffff077224 */ /* 0x000fd000078e00ff */
[----:B------:R-:W-:Y:S05]  /*23f0*/  BRA.U !UP0, `(.L_x_0) ;  /* 0x0000000108587547 */ /* 0x000fea000b800000 */
[----:B------:R-:W-:Y:S01]  /*2400*/  ULOP3.LUT UR4, UR4, 0x7ffffffc, URZ, 0xc0, !UPT ;  /* 0x7ffffffc04047892 */ /* 0x000fe2000f8ec0ff */
[----:B------:R-:W-:-:S03]  /*2410*/  IMAD.MOV.U32 R0, RZ, RZ, RZ ;  /* 0x000000ffff007224 */ /* 0x000fc600078e00ff */
[----:B------:R-:W-:-:S09]  /*2420*/  UISETP.GT.AND UP0, UPT, UR4, URZ, UPT ;  /* 0x000000ff0400728c */ /* 0x000fd2000bf04270 */
[----:B------:R-:W-:Y:S05]  /*2430*/  BRA.U !UP0, `(.L_x_71) ;  /* 0x0000000108447547 */ /* 0x000fea000b800000 */
[----:B------:R-:W-:Y:S02]  /*2440*/  IADD3 R3, PT, PT, -R0, UR4, RZ ;  /* 0x0000000400037c10 */ /* 0x000fe4000fffe1ff */
[----:B------:R-:W-:Y:S02]  /*2450*/  PLOP3.LUT P0, PT, PT, PT, PT, 0x80, 0x8 ;  /* 0x000000000008781c */ /* 0x000fe40003f0f070 */
[----:B------:R-:W-:-:S13]  /*2460*/  ISETP.GT.AND P1, PT, R3, 0xc, PT ;  /* 0x0000000c0300780c */ /* 0x000fda0003f24270 */
[----:B------:R-:W-:Y:S05]  /*2470*/  @!P1 BRA `(.L_x_72) ;  /* 0x0000000000189947 */ /* 0x000fea0003800000 */
[----:B------:R-:W-:Y:S01]  /*2480*/  PLOP3.LUT P0, PT, PT, PT, PT, 0x8, 0x80 ;  /* 0x000000000080781c */ /* 0x000fe20003f0e170 */
[----:B------:R-:W-:-:S12]  /*2490*/  UIADD3 UR5, UPT, UPT, UR4, -0xc, URZ ;  /* 0xfffffff404057890 */ /* 0x000fd8000fffe0ff */
.L_x_73:
[----:B------:R-:W-:-:S05]  /*24a0*/  VIADD R0, R0, 0x10 ;  /* 0x0000001000007836 */ /* 0x000fca0000000000 */
[----:B------:R-:W-:-:S13]  /*24b0*/  ISETP.GE.AND P1, PT, R0, UR5, PT ;  /* 0x0000000500007c0c */ /* 0x000fda000bf26270 */
[----:B------:R-:W-:Y:S05]  /*24c0*/  @!P1 BRA `(.L_x_73) ;  /* 0xfffffffc00f49947 */ /* 0x000fea000383ffff */
[----:B------:R-:W-:-:S07]  /*24d0*/  IMAD.MOV.U32 R7, RZ, RZ, RZ ;  /* 0x000000ffff077224 */ /* 0x000fce00078e00ff */
.L_x_72:
[----:B------:R-:W-:-:S04]  /*24e0*/  IADD3 R3, PT, PT, -R0, UR4, RZ ;  /* 0x0000000400037c10 */ /* 0x000fc8000fffe1ff */
[----:B------:R-:W-:-:S13]  /*24f0*/  ISETP.GT.AND P1, PT, R3, 0x4, PT ;  /* 0x000000040300780c */ /* 0x000fda0003f24270 */
[----:B------:R-:W-:Y:S01]  /*2500*/  @P1 VIADD R0, R0, 0x8 ;  /* 0x0000000800001836 */ /* 0x000fe20000000000 */
[----:B------:R-:W-:Y:S01]  /*2510*/  @P1 PLOP3.LUT P0, PT, PT, PT, PT, 0x8, 0x80 ;  /* 0x000000000080181c */ /* 0x000fe20003f0e170 */
[----:B------:R-:W-:-:S03]  /*2520*/  @P1 IMAD.MOV.U32 R7, RZ, RZ, RZ ;  /* 0x000000ffff071224 */ /* 0x000fc600078e00ff */
[----:B------:R-:W-:-:S13]  /*2530*/  ISETP.NE.OR P0, PT, R0, UR4, P0 ;  /* 0x0000000400007c0c */ /* 0x000fda0008705670 */
[----:B------:R-:W-:Y:S05]  /*2540*/  @!P0 BRA `(.L_x_0) ;  /* 0x0000000000048947 */ /* 0x000fea0003800000 */
.L_x_71:
[----:B------:R-:W-:-:S07]  /*2550*/  IMAD.MOV.U32 R7, RZ, RZ, RZ ;  /* 0x000000ffff077224 */ /* 0x000fce00078e00ff */
.L_x_0:
[----:B------:R-:W0:Y:S01]  /*2560*/  LDC.64 R4, c[0x0][0x3a0] ;  /* 0x0000e800ff047b82 */ /* 0x000e220000000a00 */
[----:B------:R-:W-:-:S07]  /*2570*/  IMAD.MOV.U32 R11, RZ, RZ, 0x1 ;  /* 0x00000001ff0b7424 */ /* 0x000fce00078e00ff */
[----:B------:R-:W1:Y:S01]  /*2580*/  LDC.64 R8, c[0x0][0x3a8] ;  /* 0x0000ea00ff087b82 */ /* 0x000e620000000a00 */
[----:B0-----:R-:W-:-:S05]  /*2590*/  IMAD.WIDE R2, R2, 0x4, R4 ;  /* 0x0000000402027825 */ /* 0x001fca00078e0204 */
[----:B------:R-:W-:Y:S01]  /*25a0*/  STG.E desc[UR8][R2.64], R7 ;  /* 0x0000000702007986 */ /* 0x000fe2000c101908 */
[----:B-1----:R-:W-:-:S05]  /*25b0*/  IMAD.WIDE R4, R7, 0x4, R8 ;  /* 0x0000000407047825 */ /* 0x002fca00078e0208 */
[----:B------:R-:W-:Y:S01]  /*25c0*/  REDG.E.ADD.STRONG.GPU desc[UR8][R4.64], R11 ;  /* 0x0000000b0400798e */ /* 0x000fe2000c12e108 */
[----:B------:R-:W-:Y:S05]  /*25d0*/  EXIT ;  /* 0x000000000000794d */ /* 0x000fea0003800000 */
        .weak           $__internal_0_$__cuda_sm20_dsqrt_rn_f64_mediumpath_v1
        .type           $__internal_0_$__cuda_sm20_dsqrt_rn_f64_mediumpath_v1,@function
        .size           $__internal_0_$__cuda_sm20_dsqrt_rn_f64_mediumpath_v1,($_Z5kmeanPdS_iiiPiS0_$__internal_accurate_pow - $__internal_0_$__cuda_sm20_dsqrt_rn_f64_mediumpath_v1)
$__internal_0_$__cuda_sm20_dsqrt_rn_f64_mediumpath_v1:
[----:B------:R-:W-:Y:S01]  /*25e0*/  ISETP.GE.U32.AND P0, PT, R8, -0x3400000, PT ;  /* 0xfcc000000800780c */ /* 0x000fe20003f06070 */
[----:B------:R-:W-:Y:S01]  /*25f0*/  BSSY.RECONVERGENT B1, `(.L_x_74) ;  /* 0x0000027000017945 */ /* 0x000fe20003800200 */
[----:B------:R-:W-:Y:S02]  /*2600*/  IMAD.MOV.U32 R8, RZ, RZ, R18 ;  /* 0x000000ffff087224 */ /* 0x000fe400078e0012 */
[----:B------:R-:W-:Y:S02]  /*2610*/  IMAD.MOV.U32 R9, RZ, RZ, R19 ;  /* 0x000000ffff097224 */ /* 0x000fe400078e0013 */
[----:B------:R-:W-:Y:S02]  /*2620*/  IMAD.MOV.U32 R14, RZ, RZ, R20 ;  /* 0x000000ffff0e7224 */ /* 0x000fe400078e0014 */
[----:B------:R-:W-:-:S05]  /*2630*/  IMAD.MOV.U32 R15, RZ, RZ, R21 ;  /* 0x000000ffff0f7224 */ /* 0x000fca00078e0015 */
[----:B------:R-:W-:Y:S05]  /*2640*/  @!P0 BRA `(.L_x_75) ;  /* 0x0000000000208947 */ /* 0x000fea0003800000 */
[----:B------:R-:W-:-:S10]  /*2650*/  DFMA.RM R10, R14, R10, R16 ;  /* 0x0000000a0e0a722b */ /* 0x000fd40000004010 */
[----:B------:R-:W-:-:S05]  /*2660*/  IADD3 R14, P0, PT, R10, 0x1, RZ ;  /* 0x000000010a0e7810 */ /* 0x000fca0007f1e0ff */
[----:B------:R-:W-:-:S06]  /*2670*/  IMAD.X R15, RZ, RZ, R11, P0 ;  /* 0x000000ffff0f7224 */ /* 0x000fcc00000e060b */
[----:B------:R-:W-:-:S08]  /*2680*/  DFMA.RP R8, -R10, R14, R8 ;  /* 0x0000000e0a08722b */ /* 0x000fd00000008108 */
[----:B------:R-:W-:-:S06]  /*2690*/  DSETP.GT.AND P0, PT, R8, RZ, PT ;  /* 0x000000ff0800722a */ /* 0x000fcc0003f04000 */
[----:B------:R-:W-:Y:S02]  /*26a0*/  FSEL R10, R14, R10, P0 ;  /* 0x0000000a0e0a7208 */ /* 0x000fe40000000000 */
[----:B------:R-:W-:Y:S01]  /*26b0*/  FSEL R11, R15, R11, P0 ;  /* 0x0000000b0f0b7208 */ /* 0x000fe20000000000 */
[----:B------:R-:W-:Y:S06]  /*26c0*/  BRA `(.L_x_76) ;  /* 0x0000000000647947 */ /* 0x000fec0003800000 */
.L_x_75:
[----:B------:R-:W-:-:S14]  /*26d0*/  DSETP.NE.AND P0, PT, R8, RZ, PT ;  /* 0x000000ff0800722a */ /* 0x000fdc0003f05000 */
[----:B------:R-:W-:Y:S05]  /*26e0*/  @!P0 BRA `(.L_x_77) ;  /* 0x0000000000588947 */ /* 0x000fea0003800000 */
[----:B------:R-:W-:-:S13]  /*26f0*/  ISETP.GE.AND P0, PT, R9, RZ, PT ;  /* 0x000000ff0900720c */ /* 0x000fda0003f06270 */
[----:B------:R-:W-:Y:S02]  /*2700*/  @!P0 IMAD.MOV.U32 R10, RZ, RZ, 0x0 ;  /* 0x00000000ff0a8424 */ /* 0x000fe400078e00ff */
[----:B------:R-:W-:Y:S01]  /*2710*/  @!P0 IMAD.MOV.U32 R11, RZ, RZ, -0x80000 ;  /* 0xfff80000ff0b8424 */ /* 0x000fe200078e00ff */
[----:B------:R-:W-:Y:S06]  /*2720*/  @!P0 BRA `(.L_x_76) ;  /* 0x00000000004c8947 */ /* 0x000fec0003800000 */
[----:B------:R-:W-:-:S13]  /*2730*/  ISETP.GT.AND P0, PT, R9, 0x7fefffff, PT ;  /* 0x7fefffff0900780c */ /* 0x000fda0003f04270 */
[----:B------:R-:W-:Y:S05]  /*2740*/  @P0 BRA `(.L_x_77) ;  /* 0x0000000000400947 */ /* 0x000fea0003800000 */
[----:B------:R-:W-:Y:S01]  /*2750*/  DMUL R8, R8, 8.11296384146066816958e+31 ;  /* 0x4690000008087828 */ /* 0x000fe20000000000 */
[----:B------:R-:W-:Y:S02]  /*2760*/  IMAD.MOV.U32 R10, RZ, RZ, RZ ;  /* 0x000000ffff0a7224 */ /* 0x000fe400078e00ff */
[----:B------:R-:W-:Y:S02]  /*2770*/  IMAD.MOV.U32 R16, RZ, RZ, 0x0 ;  /* 0x00000000ff107424 */ /* 0x000fe400078e00ff */
[----:B------:R-:W-:Y:S01]  /*2780*/  IMAD.MOV.U32 R17, RZ, RZ, 0x3fd80000 ;  /* 0x3fd80000ff117424 */ /* 0x000fe200078e00ff */
[----:B------:R-:W0:Y:S02]  /*2790*/  MUFU.RSQ64H R11, R9 ;  /* 0x00000009000b7308 */ /* 0x000e240000001c00 */
[----:B0-----:R-:W-:-:S08]  /*27a0*/  DMUL R14, R10, R10 ;  /* 0x0000000a0a0e7228 */ /* 0x001fd00000000000 */
[----:B------:R-:W-:-:S08]  /*27b0*/  DFMA R14, R8, -R14, 1 ;  /* 0x3ff00000080e742b */ /* 0x000fd0000000080e */
[----:B------:R-:W-:Y:S02]  /*27c0*/  DFMA R16, R14, R16, 0.5 ;  /* 0x3fe000000e10742b */ /* 0x000fe40000000010 */
[----:B------:R-:W-:-:S08]  /*27d0*/  DMUL R14, R10, R14 ;  /* 0x0000000e0a0e7228 */ /* 0x000fd00000000000 */
[----:B------:R-:W-:-:S08]  /*27e0*/  DFMA R14, R16, R14, R10 ;  /* 0x0000000e100e722b */ /* 0x000fd0000000000a */
[----:B------:R-:W-:Y:S02]  /*27f0*/  DMUL R10, R8, R14 ;  /* 0x0000000e080a7228 */ /* 0x000fe40000000000 */
[----:B------:R-:W-:-:S06]  /*2800*/  VIADD R15, R15, 0xfff00000 ;  /* 0xfff000000f0f7836 */ /* 0x000fcc0000000000 */
[----:B------:R-:W-:-:S08]  /*2810*/  DFMA R16, R10, -R10, R8 ;  /* 0x8000000a0a10722b */ /* 0x000fd00000000008 */
[----:B------:R-:W-:-:S10]  /*2820*/  DFMA R10, R14, R16, R10 ;  /* 0x000000100e0a722b */ /* 0x000fd4000000000a */
[----:B------:R-:W-:Y:S01]  /*2830*/  VIADD R11, R11, 0xfcb00000 ;  /* 0xfcb000000b0b7836 */ /* 0x000fe20000000000 */
[----:B------:R-:W-:Y:S06]  /*2840*/  BRA `(.L_x_76) ;  /* 0x0000000000047947 */ /* 0x000fec0003800000 */
.L_x_77:
[----:B------:R-:W-:-:S11]  /*2850*/  DADD R10, R8, R8 ;  /* 0x00000000080a7229 */ /* 0x000fd60000000008 */
.L_x_76:
[----:B------:R-:W-:Y:S05]  /*2860*/  BSYNC.RECONVERGENT B1 ;  /* 0x0000000000017941 */ /* 0x000fea0003800200 */
.L_x_74:
[----:B------:R-:W-:Y:S02]  /*2870*/  IMAD.MOV.U32 R8, RZ, RZ, R0 ;  /* 0x000000ffff087224 */ /* 0x000fe400078e0000 */
[----:B------:R-:W-:Y:S02]  /*2880*/  IMAD.MOV.U32 R9, RZ, RZ, 0x0 ;  /* 0x00000000ff097424 */ /* 0x000fe400078e00ff */
[----:B------:R-:W-:Y:S02]  /*2890*/  IMAD.MOV.U32 R16, RZ, RZ, R10 ;  /* 0x000000ffff107224 */ /* 0x000fe400078e000a */
[----:B------:R-:W-:Y:S01]  /*28a0*/  IMAD.MOV.U32 R17, RZ, RZ, R11 ;  /* 0x000000ffff117224 */ /* 0x000fe200078e000b */
[----:B------:R-:W-:Y:S06]  /*28b0*/  RET.REL.NODEC R8 `(_Z5kmeanPdS_iiiPiS0_) ;  /* 0xffffffd408d07950 */ /* 0x000fec0003c3ffff */
        .type           $_Z5kmeanPdS_iiiPiS0_$__internal_accurate_pow,@function
        .size           $_Z5kmeanPdS_iiiPiS0_$__internal_accurate_pow,(.L_x_81 - $_Z5kmeanPdS_iiiPiS0_$__internal_accurate_pow)
$_Z5kmeanPdS_iiiPiS0_$__internal_accurate_pow:
[----:B------:R-:W-:Y:S01]  /*28c0*/  ISETP.GT.U32.AND P1, PT, R9, 0xfffff, PT ;  /* 0x000fffff0900780c */ /* 0x000fe20003f24070 */
[----:B------:R-:W-:Y:S01]  /*28d0*/  IMAD.MOV.U32 R10, RZ, RZ, R9 ;  /* 0x000000ffff0a7224 */ /* 0x000fe200078e0009 */
[----:B------:R-:W-:Y:S01]  /*28e0*/  UMOV UR10, 0x7d2cafe2 ;  /* 0x7d2cafe2000a7882 */ /* 0x000fe20000000000 */
[----:B------:R-:W-:Y:S01]  /*28f0*/  UMOV UR11, 0x3eb0f5ff ;  /* 0x3eb0f5ff000b7882 */ /* 0x000fe20000000000 */
[----:B------:R-:W-:Y:S01]  /*2900*/  UMOV UR12, 0x3b39803f ;  /* 0x3b39803f000c7882 */ /* 0x000fe20000000000 */
[----:B------:R-:W-:-:S08]  /*2910*/  UMOV UR13, 0x3c7abc9e ;  /* 0x3c7abc9e000d7882 */ /* 0x000fd00000000000 */
[----:B------:R-:W-:Y:S01]  /*2920*/  @!P1 DMUL R20, R8, 1.80143985094819840000e+16 ;  /* 0x4350000008149828 */ /* 0x000fe20000000000 */
[----:B------:R-:W-:-:S09]  /*2930*/  SHF.R.U32.HI R9, RZ, 0x14, R9 ;  /* 0x00000014ff097819 */ /* 0x000fd20000011609 */
[----:B------:R-:W-:Y:S01]  /*2940*/  @!P1 IMAD.MOV.U32 R10, RZ, RZ, R21 ;  /* 0x000000ffff0a9224 */ /* 0x000fe200078e0015 */
[----:B------:R-:W-:Y:S01]  /*2950*/  @!P1 LEA.HI R9, R21, 0xffffffca, RZ, 0xc ;  /* 0xffffffca15099811 */ /* 0x000fe200078f60ff */
[----:B------:R-:W-:-:S03]  /*2960*/  @!P1 IMAD.MOV.U32 R8, RZ, RZ, R20 ;  /* 0x000000ffff089224 */ /* 0x000fc600078e0014 */
[----:B------:R-:W-:Y:S01]  /*2970*/  LOP3.LUT R10, R10, 0x800fffff, RZ, 0xc0, !PT ;  /* 0x800fffff0a0a7812 */ /* 0x000fe200078ec0ff */
[----:B------:R-:W-:-:S03]  /*2980*/  IMAD.MOV.U32 R28, RZ, RZ, R8 ;  /* 0x000000ffff1c7224 */ /* 0x000fc600078e0008 */
[----:B------:R-:W-:Y:S01]  /*2990*/  LOP3.LUT R11, R10, 0x3ff00000, RZ, 0xfc, !PT ;  /* 0x3ff000000a0b7812 */ /* 0x000fe200078efcff */
[----:B------:R-:W-:-:S03]  /*29a0*/  IMAD.MOV.U32 R10, RZ, RZ, RZ ;  /* 0x000000ffff0a7224 */ /* 0x000fc600078e00ff */
[----:B------:R-:W-:Y:S01]  /*29b0*/  ISETP.GE.U32.AND P2, PT, R11, 0x3ff6a09f, PT ;  /* 0x3ff6a09f0b00780c */ /* 0x000fe20003f46070 */
[----:B------:R-:W-:-:S12]  /*29c0*/  IMAD.MOV.U32 R29, RZ, RZ, R11 ;  /* 0x000000ffff1d7224 */ /* 0x000fd800078e000b */
[----:B------:R-:W-:-:S04]  /*29d0*/  @P2 VIADD R8, R29, 0xfff00000 ;  /* 0xfff000001d082836 */ /* 0x000fc80000000000 */
[----:B------:R-:W-:Y:S02]  /*29e0*/  @P2 IMAD.MOV.U32 R29, RZ, RZ, R8 ;  /* 0x000000ffff1d2224 */ /* 0x000fe400078e0008 */
[C---:B------:R-:W-:Y:S02]  /*29f0*/  VIADD R8, R9.reuse, 0xfffffc01 ;  /* 0xfffffc0109087836 */ /* 0x040fe40000000000 */
[----:B------:R-:W-:Y:S02]  /*2a00*/  @P2 VIADD R8, R9, 0xfffffc02 ;  /* 0xfffffc0209082836 */ /* 0x000fe40000000000 */
[C---:B------:R-:W-:Y:S01]  /*2a10*/  DADD R30, R28.reuse, 1 ;  /* 0x3ff000001c1e7429 */ /* 0x040fe20000000000 */
[----:B------:R-:W-:Y:S01]  /*2a20*/  IMAD.MOV.U32 R9, RZ, RZ, 0x43300000 ;  /* 0x43300000ff097424 */ /* 0x000fe200078e00ff */
[----:B------:R-:W-:Y:S01]  /*2a30*/  DADD R28, R28, -1 ;  /* 0xbff000001c1c7429 */ /* 0x000fe20000000000 */
[----:B------:R-:W-:-:S03]  /*2a40*/  LOP3.LUT R8, R8, 0x80000000, RZ, 0x3c, !PT ;  /* 0x8000000008087812 */ /* 0x000fc600078e3cff */
[----:B------:R-:W0:Y:S02]  /*2a50*/  MUFU.RCP64H R11, R31 ;  /* 0x0000001f000b7308 */ /* 0x000e240000001800 */
[----:B0-----:R-:W-:-:S08]  /*2a60*/  DFMA R26, -R30, R10, 1 ;  /* 0x3ff000001e1a742b */ /* 0x001fd0000000010a */
[----:B------:R-:W-:-:S08]  /*2a70*/  DFMA R26, R26, R26, R26 ;  /* 0x0000001a1a1a722b */ /* 0x000fd0000000001a */
[----:B------:R-:W-:Y:S01]  /*2a80*/  DFMA R26, R10, R26, R10 ;  /* 0x0000001a0a1a722b */ /* 0x000fe2000000000a */
[----:B------:R-:W-:Y:S02]  /*2a90*/  IMAD.MOV.U32 R10, RZ, RZ, 0x41ad3b5a ;  /* 0x41ad3b5aff0a7424 */ /* 0x000fe400078e00ff */
[----:B------:R-:W-:-:S05]  /*2aa0*/  IMAD.MOV.U32 R11, RZ, RZ, 0x3ed0f5d2 ;  /* 0x3ed0f5d2ff0b7424 */ /* 0x000fca00078e00ff */
[----:B------:R-:W-:-:S08]  /*2ab0*/  DMUL R32, R28, R26 ;  /* 0x0000001a1c207228 */ /* 0x000fd00000000000 */
[----:B------:R-:W-:-:S08]  /*2ac0*/  DFMA R32, R28, R26, R32 ;  /* 0x0000001a1c20722b */ /* 0x000fd00000000020 */
[----:B------:R-:W-:-:S08]  /*2ad0*/  DMUL R36, R32, R32 ;  /* 0x0000002020247228 */ /* 0x000fd00000000000 */
[----:B------:R-:W-:Y:S01]  /*2ae0*/  DFMA R10, R36, UR10, R10 ;  /* 0x0000000a240a7c2b */ /* 0x000fe2000800000a */
[----:B------:R-:W-:Y:S01]  /*2af0*/  UMOV UR10, 0x75488a3f ;  /* 0x75488a3f000a7882 */ /* 0x000fe20000000000 */
[----:B------:R-:W-:-:S06]  /*2b00*/  UMOV UR11, 0x3ef3b20a ;  /* 0x3ef3b20a000b7882 */ /* 0x000fcc0000000000 */
[----:B------:R-:W-:Y:S01]  /*2b10*/  DFMA R34, R36, R10, UR10 ;  /* 0x0000000a24227e2b */ /* 0x000fe2000800000a */
[----:B------:R-:W-:Y:S01]  /*2b20*/  UMOV UR10, 0xe4faecd5 ;  /* 0xe4faecd5000a7882 */ /* 0x000fe20000000000 */
[----:B------:R-:W-:Y:S01]  /*2b30*/  UMOV UR11, 0x3f1745cd ;  /* 0x3f1745cd000b7882 */ /* 0x000fe20000000000 */
[----:B------:R-:W-:-:S05]  /*2b40*/  DADD R10, R28, -R32 ;  /* 0x000000001c0a7229 */ /* 0x000fca0000000820 */
[----:B------:R-:W-:Y:S01]  /*2b50*/  DFMA R34, R36, R34, UR10 ;  /* 0x0000000a24227e2b */ /* 0x000fe20008000022 */
[----:B------:R-:W-:Y:S01]  /*2b60*/  UMOV UR10, 0x258a578b ;  /* 0x258a578b000a7882 */ /* 0x000fe20000000000 */
[----:B------:R-:W-:Y:S01]  /*2b70*/  UMOV UR11, 0x3f3c71c7 ;  /* 0x3f3c71c7000b7882 */ /* 0x000fe20000000000 */
[----:B------:R-:W-:-:S05]  /*2b80*/  DADD R10, R10, R10 ;  /* 0x000000000a0a7229 */ /* 0x000fca000000000a */
[----:B------:R-:W-:Y:S01]  /*2b90*/  DFMA R34, R36, R34, UR10 ;  /* 0x0000000a24227e2b */ /* 0x000fe20008000022 */
[----:B------:R-:W-:Y:S01]  /*2ba0*/  UMOV UR10, 0x9242b910 ;  /* 0x9242b910000a7882 */ /* 0x000fe20000000000 */
[----:B------:R-:W-:Y:S01]  /*2bb0*/  UMOV UR11, 0x3f624924 ;  /* 0x3f624924000b7882 */ /* 0x000fe20000000000 */
[----:B------:R-:W-:-:S05]  /*2bc0*/  DFMA R10, R28, -R32, R10 ;  /* 0x800000201c0a722b */ /* 0x000fca000000000a */
[----:B------:R-:W-:Y:S01]  /*2bd0*/  DFMA R34, R36, R34, UR10 ;  /* 0x0000000a24227e2b */ /* 0x000fe20008000022 */
[----:B------:R-:W-:Y:S01]  /*2be0*/  UMOV UR10, 0x99999dfb ;  /* 0x99999dfb000a7882 */ /* 0x000fe20000000000 */
[----:B------:R-:W-:Y:S01]  /*2bf0*/  UMOV UR11, 0x3f899999 ;  /* 0x3f899999000b7882 */ /* 0x000fe20000000000 */
[----:B------:R-:W-:Y:S02]  /*2c00*/  DMUL R10, R26, R10 ;  /* 0x0000000a1a0a7228 */ /* 0x000fe40000000000 */
[----:B------:R-:W-:-:S03]  /*2c10*/  DMUL R26, R32, R32 ;  /* 0x00000020201a7228 */ /* 0x000fc60000000000 */
[----:B------:R-:W-:Y:S01]  /*2c20*/  DFMA R34, R36, R34, UR10 ;  /* 0x0000000a24227e2b */ /* 0x000fe20008000022 */
[----:B------:R-:W-:Y:S01]  /*2c30*/  UMOV UR10, 0x55555555 ;  /* 0x55555555000a7882 */ /* 0x000fe20000000000 */
[----:B------:R-:W-:-:S03]  /*2c40*/  UMOV UR11, 0x3fb55555 ;  /* 0x3fb55555000b7882 */ /* 0x000fc60000000000 */
[----:B------:R-:W-:-:S03]  /*2c50*/  DMUL R20, R32, R26 ;  /* 0x0000001a20147228 */ /* 0x000fc60000000000 */
[----:B------:R-:W-:-:S08]  /*2c60*/  DFMA R30, R36, R34, UR10 ;  /* 0x0000000a241e7e2b */ /* 0x000fd00008000022 */
[----:B------:R-:W-:Y:S01]  /*2c70*/  DADD R28, -R30, UR10 ;  /* 0x0000000a1e1c7e29 */ /* 0x000fe20008000100 */
[----:B------:R-:W-:Y:S01]  /*2c80*/  UMOV UR10, 0xb9e7b0 ;  /* 0x00b9e7b0000a7882 */ /* 0x000fe20000000000 */
[----:B------:R-:W-:-:S06]  /*2c90*/  UMOV UR11, 0x3c46a4cb ;  /* 0x3c46a4cb000b7882 */ /* 0x000fcc0000000000 */
[----:B------:R-:W-:Y:S02]  /*2ca0*/  DFMA R28, R36, R34, R28 ;  /* 0x00000022241c722b */ /* 0x000fe4000000001c */
[----:B------:R-:W-:Y:S01]  /*2cb0*/  DFMA R34, R32, R32, -R26 ;  /* 0x000000202022722b */ /* 0x000fe2000000081a */
[----:B------:R-:W-:Y:S02]  /*2cc0*/  VIADD R37, R11, 0x100000 ;  /* 0x001000000b257836 */ /* 0x000fe40000000000 */
[----:B------:R-:W-:-:S06]  /*2cd0*/  IMAD.MOV.U32 R36, RZ, RZ, R10 ;  /* 0x000000ffff247224 */ /* 0x000fcc00078e000a */
[----:B------:R-:W-:Y:S02]  /*2ce0*/  DFMA R34, R32, R36, R34 ;  /* 0x000000242022722b */ /* 0x000fe40000000022 */
[----:B------:R-:W-:Y:S01]  /*2cf0*/  DADD R36, R28, -UR10 ;  /* 0x8000000a1c247e29 */ /* 0x000fe20008000000 */
[----:B------:R-:W-:Y:S01]  /*2d00*/  UMOV UR10, 0x80000000 ;  /* 0x80000000000a7882 */ /* 0x000fe20000000000 */
[----:B------:R-:W-:Y:S01]  /*2d10*/  DFMA R28, R32, R26, -R20 ;  /* 0x0000001a201c722b */ /* 0x000fe20000000814 */
[----:B------:R-:W-:-:S07]  /*2d20*/  UMOV UR11, 0x43300000 ;  /* 0x43300000000b7882 */ /* 0x000fce0000000000 */
[----:B------:R-:W-:Y:S02]  /*2d30*/  DFMA R28, R10, R26, R28 ;  /* 0x0000001a0a1c722b */ /* 0x000fe4000000001c */
[----:B------:R-:W-:-:S06]  /*2d40*/  DADD R26, R30, R36 ;  /* 0x000000001e1a7229 */ /* 0x000fcc0000000024 */
[----:B------:R-:W-:Y:S02]  /*2d50*/  DFMA R28, R32, R34, R28 ;  /* 0x00000022201c722b */ /* 0x000fe4000000001c */
[----:B------:R-:W-:Y:S02]  /*2d60*/  DADD R34, R30, -R26 ;  /* 0x000000001e227229 */ /* 0x000fe4000000081a */
[----:B------:R-:W-:-:S06]  /*2d70*/  DMUL R30, R26, R20 ;  /* 0x000000141a1e7228 */ /* 0x000fcc0000000000 */
[----:B------:R-:W-:Y:S02]  /*2d80*/  DADD R36, R36, R34 ;  /* 0x0000000024247229 */ /* 0x000fe40000000022 */
[----:B------:R-:W-:-:S08]  /*2d90*/  DFMA R34, R26, R20, -R30 ;  /* 0x000000141a22722b */ /* 0x000fd0000000081e */
[----:B------:R-:W-:-:S08]  /*2da0*/  DFMA R28, R26, R28, R34 ;  /* 0x0000001c1a1c722b */ /* 0x000fd00000000022 */
[----:B------:R-:W-:-:S08]  /*2db0*/  DFMA R36, R36, R20, R28 ;  /* 0x000000142424722b */ /* 0x000fd0000000001c */
[----:B------:R-:W-:-:S08]  /*2dc0*/  DADD R26, R30, R36 ;  /* 0x000000001e1a7229 */ /* 0x000fd00000000024 */
[--C-:B------:R-:W-:Y:S02]  /*2dd0*/  DADD R20, R32, R26.reuse ;  /* 0x0000000020147229 */ /* 0x100fe4000000001a */
[----:B------:R-:W-:-:S06]  /*2de0*/  DADD R30, R30, -R26 ;  /* 0x000000001e1e7229 */ /* 0x000fcc000000081a */
[----:B------:R-:W-:Y:S02]  /*2df0*/  DADD R32, R32, -R20 ;  /* 0x0000000020207229 */ /* 0x000fe40000000814 */
[----:B------:R-:W-:-:S06]  /*2e00*/  DADD R30, R36, R30 ;  /* 0x00000000241e7229 */ /* 0x000fcc000000001e */
[----:B------:R-:W-:Y:S02]  /*2e10*/  DADD R32, R26, R32 ;  /* 0x000000001a207229 */ /* 0x000fe40000000020 */
[----:B------:R-:W-:Y:S01]  /*2e20*/  DADD R26, R8, -UR10 ;  /* 0x8000000a081a7e29 */ /* 0x000fe20008000000 */
[----:B------:R-:W-:Y:S01]  /*2e30*/  UMOV UR10, 0xfefa39ef ;  /* 0xfefa39ef000a7882 */ /* 0x000fe20000000000 */
[----:B------:R-:W-:-:S04]  /*2e40*/  UMOV UR11, 0x3fe62e42 ;  /* 0x3fe62e42000b7882 */ /* 0x000fc80000000000 */
[----:B------:R-:W-:-:S08]  /*2e50*/  DADD R30, R30, R32 ;  /* 0x000000001e1e7229 */ /* 0x000fd00000000020 */
[----:B------:R-:W-:-:S08]  /*2e60*/  DADD R10, R10, R30 ;  /* 0x000000000a0a7229 */ /* 0x000fd0000000001e */
[----:B------:R-:W-:-:S08]  /*2e70*/  DADD R28, R20, R10 ;  /* 0x00000000141c7229 */ /* 0x000fd0000000000a */
[--C-:B------:R-:W-:Y:S02]  /*2e80*/  DFMA R8, R26, UR10, R28.reuse ;  /* 0x0000000a1a087c2b */ /* 0x100fe4000800001c */
[----:B------:R-:W-:-:S06]  /*2e90*/  DADD R30, R20, -R28 ;  /* 0x00000000141e7229 */ /* 0x000fcc000000081c */
[----:B------:R-:W-:Y:S02]  /*2ea0*/  DFMA R20, R26, -UR10, R8 ;  /* 0x8000000a1a147c2b */ /* 0x000fe40008000008 */
[----:B------:R-:W-:-:S06]  /*2eb0*/  DADD R30, R10, R30 ;  /* 0x000000000a1e7229 */ /* 0x000fcc000000001e */
[----:B------:R-:W-:Y:S01]  /*2ec0*/  DADD R20, -R28, R20 ;  /* 0x000000001c147229 */ /* 0x000fe20000000114 */
[----:B------:R-:W-:Y:S02]  /*2ed0*/  IMAD.MOV.U32 R28, RZ, RZ, 0x652b82fe ;  /* 0x652b82feff1c7424 */ /* 0x000fe400078e00ff */
[----:B------:R-:W-:-:S05]  /*2ee0*/  IMAD.MOV.U32 R29, RZ, RZ, 0x3ff71547 ;  /* 0x3ff71547ff1d7424 */ /* 0x000fca00078e00ff */
[----:B------:R-:W-:-:S08]  /*2ef0*/  DADD R20, R30, -R20 ;  /* 0x000000001e147229 */ /* 0x000fd00000000814 */
[----:B------:R-:W-:-:S08]  /*2f00*/  DFMA R26, R26, UR12, R20 ;  /* 0x0000000c1a1a7c2b */ /* 0x000fd00008000014 */
[----:B------:R-:W-:-:S08]  /*2f10*/  DADD R10, R8, R26 ;  /* 0x00000000080a7229 */ /* 0x000fd0000000001a */
[----:B------:R-:W-:Y:S02]  /*2f20*/  DADD R20, R8, -R10 ;  /* 0x0000000008147229 */ /* 0x000fe4000000080a */
[----:B------:R-:W-:-:S06]  /*2f30*/  DMUL R8, R10, 2 ;  /* 0x400000000a087828 */ /* 0x000fcc0000000000 */
[----:B------:R-:W-:Y:S02]  /*2f40*/  DADD R20, R26, R20 ;  /* 0x000000001a147229 */ /* 0x000fe40000000014 */
[----:B------:R-:W-:-:S08]  /*2f50*/  DFMA R10, R10, 2, -R8 ;  /* 0x400000000a0a782b */ /* 0x000fd00000000808 */
[----:B------:R-:W-:-:S08]  /*2f60*/  DFMA R20, R20, 2, R10 ;  /* 0x400000001414782b */ /* 0x000fd0000000000a */
[----:B------:R-:W-:-:S08]  /*2f70*/  DADD R30, R8, R20 ;  /* 0x00000000081e7229 */ /* 0x000fd00000000014 */
[----:B------:R-:W-:Y:S02]  /*2f80*/  DFMA R28, R30, R28, 6.75539944105574400000e+15 ;  /* 0x433800001e1c742b */ /* 0x000fe4000000001c */
[----:B------:R-:W-:Y:S01]  /*2f90*/  FSETP.GEU.AND P1, PT, |R31|, 4.1917929649353027344, PT ;  /* 0x4086232b1f00780b */ /* 0x000fe20003f2e200 */
[----:B------:R-:W-:-:S05]  /*2fa0*/  DADD R8, R8, -R30 ;  /* 0x0000000008087229 */ /* 0x000fca000000081e */
[----:B------:R-:W-:-:S03]  /*2fb0*/  DADD R10, R28, -6.75539944105574400000e+15 ;  /* 0xc33800001c0a7429 */ /* 0x000fc60000000000 */
[----:B------:R-:W-:-:S05]  /*2fc0*/  DADD R20, R20, R8 ;  /* 0x0000000014147229 */ /* 0x000fca0000000008 */
[----:B------:R-:W-:Y:S01]  /*2fd0*/  DFMA R26, R10, -UR10, R30 ;  /* 0x8000000a0a1a7c2b */ /* 0x000fe2000800001e */
[----:B------:R-:W-:Y:S01]  /*2fe0*/  UMOV UR10, 0x3b39803f ;  /* 0x3b39803f000a7882 */ /* 0x000fe20000000000 */
[----:B------:R-:W-:-:S06]  /*2ff0*/  UMOV UR11, 0x3c7abc9e ;  /* 0x3c7abc9e000b7882 */ /* 0x000fcc0000000000 */
[----:B------:R-:W-:Y:S01]  /*3000*/  DFMA R26, R10, -UR10, R26 ;  /* 0x8000000a0a1a7c2b */ /* 0x000fe2000800001a */
[----:B------:R-:W-:Y:S01]  /*3010*/  UMOV UR10, 0x69ce2bdf ;  /* 0x69ce2bdf000a7882 */ /* 0x000fe20000000000 */
[----:B------:R-:W-:Y:S01]  /*3020*/  IMAD.MOV.U32 R10, RZ, RZ, -0x35dec16 ;  /* 0xfca213eaff0a7424 */ /* 0x000fe200078e00ff */
[----:B------:R-:W-:Y:S01]  /*3030*/  UMOV UR11, 0x3e5ade15 ;  /* 0x3e5ade15000b7882 */ /* 0x000fe20000000000 */
[----:B------:R-:W-:-:S06]  /*3040*/  IMAD.MOV.U32 R11, RZ, RZ, 0x3e928af3 ;  /* 0x3e928af3ff0b7424 */ /* 0x000fcc00078e00ff */
[----:B------:R-:W-:Y:S01]  /*3050*/  DFMA R10, R26, UR10, R10 ;  /* 0x0000000a1a0a7c2b */ /* 0x000fe2000800000a */
[----:B------:R-:W-:Y:S01]  /*3060*/  UMOV UR10, 0x62401315 ;  /* 0x62401315000a7882 */ /* 0x000fe20000000000 */
[----:B------:R-:W-:-:S06]  /*3070*/  UMOV UR11, 0x3ec71dee ;  /* 0x3ec71dee000b7882 */ /* 0x000fcc0000000000 */
[----:B------:R-:W-:Y:S01]  /*3080*/  DFMA R10, R26, R10, UR10 ;  /* 0x0000000a1a0a7e2b */ /* 0x000fe2000800000a */
        /* <DEDUP_REMOVED lines=20> */
[----:B------:R-:W-:-:S08]  /*31d0*/  DFMA R10, R26, R10, UR10 ;  /* 0x0000000a1a0a7e2b */ /* 0x000fd0000800000a */
[----:B------:R-:W-:-:S08]  /*31e0*/  DFMA R10, R26, R10, 1 ;  /* 0x3ff000001a0a742b */ /* 0x000fd0000000000a */
[----:B------:R-:W-:-:S10]  /*31f0*/  DFMA R10, R26, R10, 1 ;  /* 0x3ff000001a0a742b */ /* 0x000fd4000000000a */
[----:B------:R-:W-:Y:S02]  /*3200*/  IMAD R27, R28, 0x100000, R11 ;  /* 0x001000001c1b7824 */ /* 0x000fe400078e020b */
[----:B------:R-:W-:Y:S01]  /*3210*/  IMAD.MOV.U32 R26, RZ, RZ, R10 ;  /* 0x000000ffff1a7224 */ /* 0x000fe200078e000a */
[----:B------:R-:W-:Y:S06]  /*3220*/  @!P1 BRA `(.L_x_78) ;  /* 0x0000000000309947 */ /* 0x000fec0003800000 */
[----:B------:R-:W-:Y:S01]  /*3230*/  FSETP.GEU.AND P2, PT, |R31|, 4.2275390625, PT ;  /* 0x408748001f00780b */ /* 0x000fe20003f4e200 */
[C---:B------:R-:W-:Y:S02]  /*3240*/  DADD R26, R30.reuse, +INF ;  /* 0x7ff000001e1a7429 */ /* 0x040fe40000000000 */
[----:B------:R-:W-:-:S08]  /*3250*/  DSETP.GEU.AND P1, PT, R30, RZ, PT ;  /* 0x000000ff1e00722a */ /* 0x000fd00003f2e000 */
[----:B------:R-:W-:Y:S02]  /*3260*/  FSEL R26, R26, RZ, P1 ;  /* 0x000000ff1a1a7208 */ /* 0x000fe40000800000 */
[----:B------:R-:W-:Y:S02]  /*3270*/  @!P2 LEA.HI R8, R28, R28, RZ, 0x1 ;  /* 0x0000001c1c08a211 */ /* 0x000fe400078f08ff */
[----:B------:R-:W-:Y:S02]  /*3280*/  FSEL R27, R27, RZ, P1 ;  /* 0x000000ff1b1b7208 */ /* 0x000fe40000800000 */
[----:B------:R-:W-:-:S05]  /*3290*/  @!P2 SHF.R.S32.HI R8, RZ, 0x1, R8 ;  /* 0x00000001ff08a819 */ /* 0x000fca0000011408 */
[----:B------:R-:W-:Y:S02]  /*32a0*/  @!P2 IMAD.IADD R9, R28, 0x1, -R8 ;  /* 0x000000011c09a824 */ /* 0x000fe400078e0a08 */
[----:B------:R-:W-:Y:S02]  /*32b0*/  @!P2 IMAD R11, R8, 0x100000, R11 ;  /* 0x00100000080ba824 */ /* 0x000fe400078e020b */
[----:B------:R-:W-:Y:S01]  /*32c0*/  @!P2 IMAD.MOV.U32 R8, RZ, RZ, RZ ;  /* 0x000000ffff08a224 */ /* 0x000fe200078e00ff */
[----:B------:R-:W-:-:S06]  /*32d0*/  @!P2 LEA R9, R9, 0x3ff00000, 0x14 ;  /* 0x3ff000000909a811 */ /* 0x000fcc00078ea0ff */
[----:B------:R-:W-:-:S11]  /*32e0*/  @!P2 DMUL R26, R10, R8 ;  /* 0x000000080a1aa228 */ /* 0x000fd60000000000 */
.L_x_78:
[----:B------:R-:W-:Y:S01]  /*32f0*/  DFMA R20, R20, R26, R26 ;  /* 0x0000001a1414722b */ /* 0x000fe2000000001a */
[----:B------:R-:W-:Y:S01]  /*3300*/  IMAD.MOV.U32 R10, RZ, RZ, R0 ;  /* 0x000000ffff0a7224 */ /* 0x000fe200078e0000 */
[----:B------:R-:W-:Y:S01]  /*3310*/  DSETP.NEU.AND P1, PT, |R26|, +INF , PT ;  /* 0x7ff000001a00742a */ /* 0x000fe20003f2d200 */
[----:B------:R-:W-:-:S07]  /*3320*/  IMAD.MOV.U32 R11, RZ, RZ, 0x0 ;  /* 0x00000000ff0b7424 */ /* 0x000fce00078e00ff */
[----:B------:R-:W-:Y:S02]  /*3330*/  FSEL R9, R26, R20, !P1 ;  /* 0x000000141a097208 */ /* 0x000fe40004800000 */
[----:B------:R-:W-:Y:S01]  /*3340*/  FSEL R8, R27, R21, !P1 ;  /* 0x000000151b087208 */ /* 0x000fe20004800000 */
[----:B------:R-:W-:Y:S06]  /*3350*/  RET.REL.NODEC R10 `(_Z5kmeanPdS_iiiPiS0_) ;  /* 0xffffffcc0a287950 */ /* 0x000fec0003c3ffff */
.L_x_79:
[----:B------:R-:W-:-:S00]  /*3360*/  BRA `(.L_x_79) ;  /* 0xfffffffc00fc7947 */ /* 0x000fc0000383ffff */
[----:B------:R-:W-:-:S00]  /*3370*/  NOP ;  /* 0x0000000000007918 */ /* 0x000fc00000000000 */
        /* <DEDUP_REMOVED lines=8> */
.L_x_81:


//--------------------- .nv.shared.reserved.0     --------------------------
	.section	.nv.shared.reserved.0,"aw",@nobits
	.weak		__nv_reservedSMEM_offset_0_alias
	.size		__nv_reservedSMEM_offset_0_alias, 0, 64
	.other		__nv_reservedSMEM_offset_0_alias,@"STO_CUDA_RESERVED_SHARED STV_DEFAULT"
__nv_reservedSMEM_offset_0_alias:
	.zero		0
	.zero		64


//--------------------- .nv.constant0._Z5kmeanPdS_iiiPiS0_ --------------------------
	.section	.nv.constant0._Z5kmeanPdS_iiiPiS0_,"a",@progbits
	.sectionflags	@""
	.align	4
.nv.constant0._Z5kmeanPdS_iiiPiS0_:
	.zero		944


//--------------------- SYMBOLS --------------------------

	.type		.nv.reservedSmem.offset0,@object
	.size		.nv.reservedSmem.offset0,0x4
